	.target	sm_90a

	.elftype	@"ET_EXEC"


//--------------------- .note.nv.tkinfo           --------------------------
	.section	.note.nv.tkinfo,"",@"SHT_NOTE"
	.sectionflags	@"SHF_NOTE_NV_TKINFO"
	.tkinfo
        /*0018*/ 	.word	0x00000002
        /*0030*/ 	.string	""
        /*0030*/ 	.string	"ptxas"
        /*0030*/ 	.string	"Cuda compilation tools, release 13.0, V13.0.88"
        /*0030*/ 	.string	"Build cuda_13.0.r13.0/compiler.36424714_0"
        /*0030*/ 	.string	"-arch sm_90a -m 64 "



//--------------------- .note.nv.cuinfo           --------------------------
	.section	.note.nv.cuinfo,"",@"SHT_NOTE"
	.sectionflags	@"SHF_NOTE_NV_CUINFO"
        /*0018*/ 	.short	0x0002
        /*001a*/ 	.short	0x005a
        /*001c*/ 	.short	0x0082
	.zero		2


//--------------------- .nv.info                  --------------------------
	.section	.nv.info,"",@"SHT_CUDA_INFO"
	.align	4


	//----- nvinfo : EIATTR_REGCOUNT
	.align		4
        /*0000*/ 	.byte	0x04, 0x2f
        /*0002*/ 	.short	(.L_15 - .L_14)
	.align		4
.L_14:
        /*0004*/ 	.word	index@(_ZN7cutlass13device_kernelINS_4gemm6kernel13GemmUniversalIN4cute5tupleIJiiiiEEENS1_10collective13CollectiveMmaINS1_34MainloopSm90TmaGmmaWarpSpecializedILi9ENS5_IJNS4_1CILi1EEENSA_ILi4EEESB_EEENS1_35KernelTmaWarpSpecializedCooperativeEEENS5_IJNSA_ILi128EEENSA_ILi256EEENSA_ILi32EEEEEENS_10bfloat16_tENS5_IJlSB_lEEESK_SL_NS4_8TiledMMAINS4_8MMA_AtomIJNS4_4SM904GMMA28MMA_64x256x16_F32BF16BF16_SSILNSP_5MajorE0ELSR_0ELNSP_7ScaleInE1ELSS_1EEEEEENS4_6LayoutINS5_IJNSA_ILi2EEESB_SB_EEENS5_IJSB_NSA_ILi0EEESY_EEEEENS5_IJNS4_10UnderscoreES11_S11_EEEEENS4_23SM90_TMA_LOAD_MULTICASTENS4_14ComposedLayoutINS4_7SwizzleILi2ELi4ELi3EEENS4_18smem_ptr_flag_bitsILi16EEENSV_INS5_IJNSA_ILi8EEESI_EEENS5_IJSI_SB_EEEEEEEvNS4_8identityENS4_13SM90_TMA_LOADES1E_vS1F_EENS_8epilogue10collective6detail29Sm90TmaWarpSpecializedAdapterINS1J_15DefaultEpilogueISK_SL_SL_NS1I_6thread17LinearCombinationISK_Li1EffLNS1N_9ScaleType4KindE0ELNS_15FloatRoundStyleE2ESK_EENS1_15EpilogueDefaultEEEEEvvEEEEvNT_6ParamsE)
        /*0008*/ 	.word	0x000000a8


	//----- nvinfo : EIATTR_FRAME_SIZE
	.align		4
.L_15:
        /*000c*/ 	.byte	0x04, 0x11
        /*000e*/ 	.short	(.L_17 - .L_16)
	.align		4
.L_16:
        /*0010*/ 	.word	index@(_ZN7cutlass13device_kernelINS_4gemm6kernel13GemmUniversalIN4cute5tupleIJiiiiEEENS1_10collective13CollectiveMmaINS1_34MainloopSm90TmaGmmaWarpSpecializedILi9ENS5_IJNS4_1CILi1EEENSA_ILi4EEESB_EEENS1_35KernelTmaWarpSpecializedCooperativeEEENS5_IJNSA_ILi128EEENSA_ILi256EEENSA_ILi32EEEEEENS_10bfloat16_tENS5_IJlSB_lEEESK_SL_NS4_8TiledMMAINS4_8MMA_AtomIJNS4_4SM904GMMA28MMA_64x256x16_F32BF16BF16_SSILNSP_5MajorE0ELSR_0ELNSP_7ScaleInE1ELSS_1EEEEEENS4_6LayoutINS5_IJNSA_ILi2EEESB_SB_EEENS5_IJSB_NSA_ILi0EEESY_EEEEENS5_IJNS4_10UnderscoreES11_S11_EEEEENS4_23SM90_TMA_LOAD_MULTICASTENS4_14ComposedLayoutINS4_7SwizzleILi2ELi4ELi3EEENS4_18smem_ptr_flag_bitsILi16EEENSV_INS5_IJNSA_ILi8EEESI_EEENS5_IJSI_SB_EEEEEEEvNS4_8identityENS4_13SM90_TMA_LOADES1E_vS1F_EENS_8epilogue10collective6detail29Sm90TmaWarpSpecializedAdapterINS1J_15DefaultEpilogueISK_SL_SL_NS1I_6thread17LinearCombinationISK_Li1EffLNS1N_9ScaleType4KindE0ELNS_15FloatRoundStyleE2ESK_EENS1_15EpilogueDefaultEEEEEvvEEEEvNT_6ParamsE)
        /*0014*/ 	.word	0x00000000


	//----- nvinfo : EIATTR_MIN_STACK_SIZE
	.align		4
.L_17:
        /*0018*/ 	.byte	0x04, 0x12
        /*001a*/ 	.short	(.L_19 - .L_18)
	.align		4
.L_18:
        /*001c*/ 	.word	index@(_ZN7cutlass13device_kernelINS_4gemm6kernel13GemmUniversalIN4cute5tupleIJiiiiEEENS1_10collective13CollectiveMmaINS1_34MainloopSm90TmaGmmaWarpSpecializedILi9ENS5_IJNS4_1CILi1EEENSA_ILi4EEESB_EEENS1_35KernelTmaWarpSpecializedCooperativeEEENS5_IJNSA_ILi128EEENSA_ILi256EEENSA_ILi32EEEEEENS_10bfloat16_tENS5_IJlSB_lEEESK_SL_NS4_8TiledMMAINS4_8MMA_AtomIJNS4_4SM904GMMA28MMA_64x256x16_F32BF16BF16_SSILNSP_5MajorE0ELSR_0ELNSP_7ScaleInE1ELSS_1EEEEEENS4_6LayoutINS5_IJNSA_ILi2EEESB_SB_EEENS5_IJSB_NSA_ILi0EEESY_EEEEENS5_IJNS4_10UnderscoreES11_S11_EEEEENS4_23SM90_TMA_LOAD_MULTICASTENS4_14ComposedLayoutINS4_7SwizzleILi2ELi4ELi3EEENS4_18smem_ptr_flag_bitsILi16EEENSV_INS5_IJNSA_ILi8EEESI_EEENS5_IJSI_SB_EEEEEEEvNS4_8identityENS4_13SM90_TMA_LOADES1E_vS1F_EENS_8epilogue10collective6detail29Sm90TmaWarpSpecializedAdapterINS1J_15DefaultEpilogueISK_SL_SL_NS1I_6thread17LinearCombinationISK_Li1EffLNS1N_9ScaleType4KindE0ELNS_15FloatRoundStyleE2ESK_EENS1_15EpilogueDefaultEEEEEvvEEEEvNT_6ParamsE)
        /*0020*/ 	.word	0x00000000
.L_19:


//--------------------- .nv.compat                --------------------------
	.section	.nv.compat,"",@"SHT_CUDA_COMPAT_INFO"
	.align	4
        /*0000*/ 	.byte	0x02, 0x09, 0x01, 0x00, 0x02, 0x02, 0x04, 0x00, 0x02, 0x05, 0x05, 0x00, 0x03, 0x07, 0x01, 0x01
        /*0010*/ 	.byte	0x02, 0x03, 0x01, 0x00, 0x02, 0x06, 0x01, 0x00, 0x04, 0x0b, 0x08, 0x00, 0x00, 0x00, 0x00, 0x00
        /*0020*/ 	.byte	0x00, 0x00, 0x00, 0x00


//--------------------- .nv.info._ZN7cutlass13device_kernelINS_4gemm6kernel13GemmUniversalIN4cute5tupleIJiiiiEEENS1_10collective13CollectiveMmaINS1_34MainloopSm90TmaGmmaWarpSpecializedILi9ENS5_IJNS4_1CILi1EEENSA_ILi4EEESB_EEENS1_35KernelTmaWarpSpecializedCooperativeEEENS5_IJNSA_ILi128EEENSA_ILi256EEENSA_ILi32EEEEEENS_10bfloat16_tENS5_IJlSB_lEEESK_SL_NS4_8TiledMMAINS4_8MMA_AtomIJNS4_4SM904GMMA28MMA_64x256x16_F32BF16BF16_SSILNSP_5MajorE0ELSR_0ELNSP_7ScaleInE1ELSS_1EEEEEENS4_6LayoutINS5_IJNSA_ILi2EEESB_SB_EEENS5_IJSB_NSA_ILi0EEESY_EEEEENS5_IJNS4_10UnderscoreES11_S11_EEEEENS4_23SM90_TMA_LOAD_MULTICASTENS4_14ComposedLayoutINS4_7SwizzleILi2ELi4ELi3EEENS4_18smem_ptr_flag_bitsILi16EEENSV_INS5_IJNSA_ILi8EEESI_EEENS5_IJSI_SB_EEEEEEEvNS4_8identityENS4_13SM90_TMA_LOADES1E_vS1F_EENS_8epilogue10collective6detail29Sm90TmaWarpSpecializedAdapterINS1J_15DefaultEpilogueISK_SL_SL_NS1I_6thread17LinearCombinationISK_Li1EffLNS1N_9ScaleType4KindE0ELNS_15FloatRoundStyleE2ESK_EENS1_15EpilogueDefaultEEEEEvvEEEEvNT_6ParamsE --------------------------
	.section	.nv.info._ZN7cutlass13device_kernelINS_4gemm6kernel13GemmUniversalIN4cute5tupleIJiiiiEEENS1_10collective13CollectiveMmaINS1_34MainloopSm90TmaGmmaWarpSpecializedILi9ENS5_IJNS4_1CILi1EEENSA_ILi4EEESB_EEENS1_35KernelTmaWarpSpecializedCooperativeEEENS5_IJNSA_ILi128EEENSA_ILi256EEENSA_ILi32EEEEEENS_10bfloat16_tENS5_IJlSB_lEEESK_SL_NS4_8TiledMMAINS4_8MMA_AtomIJNS4_4SM904GMMA28MMA_64x256x16_F32BF16BF16_SSILNSP_5MajorE0ELSR_0ELNSP_7ScaleInE1ELSS_1EEEEEENS4_6LayoutINS5_IJNSA_ILi2EEESB_SB_EEENS5_IJSB_NSA_ILi0EEESY_EEEEENS5_IJNS4_10UnderscoreES11_S11_EEEEENS4_23SM90_TMA_LOAD_MULTICASTENS4_14ComposedLayoutINS4_7SwizzleILi2ELi4ELi3EEENS4_18smem_ptr_flag_bitsILi16EEENSV_INS5_IJNSA_ILi8EEESI_EEENS5_IJSI_SB_EEEEEEEvNS4_8identityENS4_13SM90_TMA_LOADES1E_vS1F_EENS_8epilogue10collective6detail29Sm90TmaWarpSpecializedAdapterINS1J_15DefaultEpilogueISK_SL_SL_NS1I_6thread17LinearCombinationISK_Li1EffLNS1N_9ScaleType4KindE0ELNS_15FloatRoundStyleE2ESK_EENS1_15EpilogueDefaultEEEEEvvEEEEvNT_6ParamsE,"",@"SHT_CUDA_INFO"
	.sectionflags	@""
	.align	4


	//----- nvinfo : EIATTR_CUDA_API_VERSION
	.align		4
        /*0000*/ 	.byte	0x04, 0x37
        /*0002*/ 	.short	(.L_21 - .L_20)
.L_20:
        /*0004*/ 	.word	0x00000082


	//----- nvinfo : EIATTR_KPARAM_INFO
	.align		4
.L_21:
        /*0008*/ 	.byte	0x04, 0x17
        /*000a*/ 	.short	(.L_23 - .L_22)
.L_22:
        /*000c*/ 	.word	0x00000000
        /*0010*/ 	.short	0x0000
        /*0012*/ 	.short	0x0070
        /*0014*/ 	.byte	0x00, 0xf0, 0x01, 0x10


	//----- nvinfo : EIATTR_SPARSE_MMA_MASK
	.align		4
.L_23:
        /*0018*/ 	.byte	0x03, 0x50
        /*001a*/ 	.short	0x0000


	//----- nvinfo : EIATTR_MAXREG_COUNT
	.align		4
        /*001c*/ 	.byte	0x03, 0x1b
        /*001e*/ 	.short	0x00a8


	//----- nvinfo : EIATTR_NUM_BARRIERS
	.align		4
        /*0020*/ 	.byte	0x02, 0x4c
        /*0022*/ 	.byte	0x01
	.zero		1


	//----- nvinfo : EIATTR_EXTERNS
	.align		4
        /*0024*/ 	.byte	0x04, 0x0f
        /*0026*/ 	.short	(.L_25 - .L_24)


	//   ....[0]....
	.align		4
.L_24:
        /*0028*/ 	.word	index@(__assertfail)


	//----- nvinfo : EIATTR_MERCURY_ISA_VERSION
	.align		4
.L_25:
        /*002c*/ 	.byte	0x03, 0x5f
        /*002e*/ 	.short	0x0101


	//----- nvinfo : EIATTR_INT_WARP_WIDE_INSTR_OFFSETS
	.align		4
        /*0030*/ 	.byte	0x04, 0x31
        /*0032*/ 	.short	(.L_27 - .L_26)


	//   ....[0]....
.L_26:
        /*0034*/ 	.word	0x00000540


	//   ....[1]....
        /*0038*/ 	.word	0x00000560


	//   ....[2]....
        /*003c*/ 	.word	0x00000710


	//----- nvinfo : EIATTR_COOP_GROUP_MASK_REGIDS
	.align		4
.L_27:
        /*0040*/ 	.byte	0x04, 0x29
        /*0042*/ 	.short	(.L_29 - .L_28)


	//   ....[0]....
.L_28:
        /*0044*/ 	.word	0xffffffff


	//   ....[1]....
        /*0048*/ 	.word	0xffffffff


	//   ....[2]....
        /*004c*/ 	.word	0xffffffff


	//   ....[3]....
        /*0050*/ 	.word	0xffffffff


	//   ....[4]....
        /*0054*/ 	.word	0xffffffff


	//   ....[5]....
        /*0058*/ 	.word	0xffffffff


	//----- nvinfo : EIATTR_COOP_GROUP_INSTR_OFFSETS
	.align		4
.L_29:
        /*005c*/ 	.byte	0x04, 0x28
        /*005e*/ 	.short	(.L_31 - .L_30)


	//   ....[0]....
.L_30:
        /*0060*/ 	.word	0x00000060


	//   ....[1]....
        /*0064*/ 	.word	0x00000070


	//   ....[2]....
        /*0068*/ 	.word	0x00000130


	//   ....[3]....
        /*006c*/ 	.word	0x00000390


	//   ....[4]....
        /*0070*/ 	.word	0x00000850


	//   ....[5]....
        /*0074*/ 	.word	0x000012a0


	//----- nvinfo : EIATTR_REG_RECONFIG
	.align		4
.L_31:
        /*0078*/ 	.byte	0x01, 0x54
	.zero		2


	//----- nvinfo : EIATTR_SYSCALL_OFFSETS
	.align		4
        /*007c*/ 	.byte	0x04, 0x46
        /*007e*/ 	.short	(.L_33 - .L_32)


	//   ....[0]....
.L_32:
        /*0080*/ 	.word	0x00001460


	//----- nvinfo : EIATTR_MBARRIER_INSTR_OFFSETS
	.align		4
.L_33:
        /*0084*/ 	.byte	0x04, 0x39
        /*0086*/ 	.short	(.L_35 - .L_34)


	//   ....[0]....
.L_34:
        /*0088*/ 	.word	0x00000250
        /*008c*/ 	.word	0x000000ff
        /*0090*/ 	.word	0x00000000
        /*0094*/ 	.short	0x0100
        /*0096*/ 	.byte	0x08
	.zero		1


	//   ....[1]....
        /*0098*/ 	.word	0x00000260
        /*009c*/ 	.word	0x000000ff
        /*00a0*/ 	.word	0x00000048
        /*00a4*/ 	.short	0x0100
        /*00a6*/ 	.byte	0x08
	.zero		1


	//   ....[2]....
        /*00a8*/ 	.word	0x00000270
        /*00ac*/ 	.word	0x000000ff
        /*00b0*/ 	.word	0x00000008
        /*00b4*/ 	.short	0x0100
        /*00b6*/ 	.byte	0x08
	.zero		1


	//   ....[3]....
        /*00b8*/ 	.word	0x00000280
        /*00bc*/ 	.word	0x000000ff
        /*00c0*/ 	.word	0x00000050
        /*00c4*/ 	.short	0x0100
        /*00c6*/ 	.byte	0x08
	.zero		1


	//   ....[4]....
        /*00c8*/ 	.word	0x00000290
        /*00cc*/ 	.word	0x000000ff
        /*00d0*/ 	.word	0x00000010
        /*00d4*/ 	.short	0x0100
        /*00d6*/ 	.byte	0x08
	.zero		1


	//   ....[5]....
        /*00d8*/ 	.word	0x000002a0
        /*00dc*/ 	.word	0x000000ff
        /*00e0*/ 	.word	0x00000058
        /*00e4*/ 	.short	0x0100
        /*00e6*/ 	.byte	0x08
	.zero		1


	//   ....[6]....
        /*00e8*/ 	.word	0x000002b0
        /*00ec*/ 	.word	0x000000ff
        /*00f0*/ 	.word	0x00000018
        /*00f4*/ 	.short	0x0100
        /*00f6*/ 	.byte	0x08
	.zero		1


	//   ....[7]....
        /*00f8*/ 	.word	0x000002c0
        /*00fc*/ 	.word	0x000000ff
        /*0100*/ 	.word	0x00000060
        /*0104*/ 	.short	0x0100
        /*0106*/ 	.byte	0x08
	.zero		1


	//   ....[8]....
        /*0108*/ 	.word	0x000002d0
        /*010c*/ 	.word	0x000000ff
        /*0110*/ 	.word	0x00000020
        /*0114*/ 	.short	0x0100
        /*0116*/ 	.byte	0x08
	.zero		1


	//   ....[9]....
        /*0118*/ 	.word	0x000002e0
        /*011c*/ 	.word	0x000000ff
        /*0120*/ 	.word	0x00000068
        /*0124*/ 	.short	0x0100
        /*0126*/ 	.byte	0x08
	.zero		1


	//   ....[10]....
        /*0128*/ 	.word	0x000002f0
        /*012c*/ 	.word	0x000000ff
        /*0130*/ 	.word	0x00000028
        /*0134*/ 	.short	0x0100
        /*0136*/ 	.byte	0x08
	.zero		1


	//   ....[11]....
        /*0138*/ 	.word	0x00000300
        /*013c*/ 	.word	0x000000ff
        /*0140*/ 	.word	0x00000070
        /*0144*/ 	.short	0x0100
        /*0146*/ 	.byte	0x08
	.zero		1


	//   ....[12]....
        /*0148*/ 	.word	0x00000310
        /*014c*/ 	.word	0x000000ff
        /*0150*/ 	.word	0x00000030
        /*0154*/ 	.short	0x0100
        /*0156*/ 	.byte	0x08
	.zero		1


	//   ....[13]....
        /*0158*/ 	.word	0x00000320
        /*015c*/ 	.word	0x000000ff
        /*0160*/ 	.word	0x00000078
        /*0164*/ 	.short	0x0100
        /*0166*/ 	.byte	0x08
	.zero		1


	//   ....[14]....
        /*0168*/ 	.word	0x00000330
        /*016c*/ 	.word	0x000000ff
        /*0170*/ 	.word	0x00000038
        /*0174*/ 	.short	0x0100
        /*0176*/ 	.byte	0x08
	.zero		1


	//   ....[15]....
        /*0178*/ 	.word	0x00000340
        /*017c*/ 	.word	0x000000ff
        /*0180*/ 	.word	0x00000080
        /*0184*/ 	.short	0x0100
        /*0186*/ 	.byte	0x08
	.zero		1


	//   ....[16]....
        /*0188*/ 	.word	0x00000350
        /*018c*/ 	.word	0x000000ff
        /*0190*/ 	.word	0x00000040
        /*0194*/ 	.short	0x0100
        /*0196*/ 	.byte	0x08
	.zero		1


	//   ....[17]....
        /*0198*/ 	.word	0x00000360
        /*019c*/ 	.word	0x000000ff
        /*01a0*/ 	.word	0x00000088
        /*01a4*/ 	.short	0x0100
        /*01a6*/ 	.byte	0x08
	.zero		1


	//   ....[18]....
        /*01a8*/ 	.word	0x00000790
        /*01ac*/ 	.word	0x000000ff
        /*01b0*/ 	.word	0x000000a0
        /*01b4*/ 	.short	0x0100
        /*01b6*/ 	.byte	0x06
	.zero		1


	//   ....[19]....
        /*01b8*/ 	.word	0x00000800
        /*01bc*/ 	.word	0x000000ff
        /*01c0*/ 	.word	0x000000a8
        /*01c4*/ 	.short	0x0100
        /*01c6*/ 	.byte	0x06
	.zero		1


	//   ....[20]....
        /*01c8*/ 	.word	0x00001520
        /*01cc*/ 	.word	0x00000003
        /*01d0*/ 	.word	0x00000000
        /*01d4*/ 	.short	0x010a
        /*01d6*/ 	.byte	0x3f
	.zero		1


	//   ....[21]....
        /*01d8*/ 	.word	0x00001560
        /*01dc*/ 	.word	0x00000003
        /*01e0*/ 	.word	0x00000000
        /*01e4*/ 	.short	0x010a
        /*01e6*/ 	.byte	0x3f
	.zero		1


	//   ....[22]....
        /*01e8*/ 	.word	0x00001840
        /*01ec*/ 	.word	0x00000005
        /*01f0*/ 	.word	0x00000000
        /*01f4*/ 	.short	0x010a
        /*01f6*/ 	.byte	0x3f
	.zero		1


	//   ....[23]....
        /*01f8*/ 	.word	0x00001880
        /*01fc*/ 	.word	0x00000005
        /*0200*/ 	.word	0x00000000
        /*0204*/ 	.short	0x010a
        /*0206*/ 	.byte	0x3f
	.zero		1


	//   ....[24]....
        /*0208*/ 	.word	0x000019f0
        /*020c*/ 	.word	0x00000005
        /*0210*/ 	.word	0x00000000
        /*0214*/ 	.short	0x0101
        /*0216*/ 	.byte	0x3f
	.zero		1


	//   ....[25]....
        /*0218*/ 	.word	0x00001c10
        /*021c*/ 	.word	0x00000003
        /*0220*/ 	.word	0x00000000
        /*0224*/ 	.short	0x0101
        /*0226*/ 	.byte	0x3f
	.zero		1


	//   ....[26]....
        /*0228*/ 	.word	0x0000a9f0
        /*022c*/ 	.word	0x00000014
        /*0230*/ 	.word	0x00000048
        /*0234*/ 	.short	0x010a
        /*0236*/ 	.byte	0x3f
	.zero		1


	//   ....[27]....
        /*0238*/ 	.word	0x0000ad70
        /*023c*/ 	.word	0x00000003
        /*0240*/ 	.word	0x000000a8
        /*0244*/ 	.short	0x0101
        /*0246*/ 	.byte	0x3f
	.zero		1


	//   ....[28]....
        /*0248*/ 	.word	0x0000b4c0
        /*024c*/ 	.word	0x00000007
        /*0250*/ 	.word	0x00000000
        /*0254*/ 	.short	0x010a
        /*0256*/ 	.byte	0x3f
	.zero		1


	//   ....[29]....
        /*0258*/ 	.word	0x0000b540
        /*025c*/ 	.word	0x00000008
        /*0260*/ 	.word	0x00000000
        /*0264*/ 	.short	0x010a
        /*0266*/ 	.byte	0x3f
	.zero		1


	//   ....[30]....
        /*0268*/ 	.word	0x0000b5d0
        /*026c*/ 	.word	0x00000009
        /*0270*/ 	.word	0x00000000
        /*0274*/ 	.short	0x010a
        /*0276*/ 	.byte	0x3f
	.zero		1


	//   ....[31]....
        /*0278*/ 	.word	0x0000b660
        /*027c*/ 	.word	0x00000008
        /*0280*/ 	.word	0x00000000
        /*0284*/ 	.short	0x010a
        /*0286*/ 	.byte	0x3f
	.zero		1


	//   ....[32]....
        /*0288*/ 	.word	0x0000b6f0
        /*028c*/ 	.word	0x00000009
        /*0290*/ 	.word	0x00000000
        /*0294*/ 	.short	0x010a
        /*0296*/ 	.byte	0x3f
	.zero		1


	//   ....[33]....
        /*0298*/ 	.word	0x0000b780
        /*029c*/ 	.word	0x00000008
        /*02a0*/ 	.word	0x00000000
        /*02a4*/ 	.short	0x010a
        /*02a6*/ 	.byte	0x3f
	.zero		1


	//   ....[34]....
        /*02a8*/ 	.word	0x0000b810
        /*02ac*/ 	.word	0x00000009
        /*02b0*/ 	.word	0x00000000
        /*02b4*/ 	.short	0x010a
        /*02b6*/ 	.byte	0x3f
	.zero		1


	//   ....[35]....
        /*02b8*/ 	.word	0x0000b8a0
        /*02bc*/ 	.word	0x00000006
        /*02c0*/ 	.word	0x00000000
        /*02c4*/ 	.short	0x010a
        /*02c6*/ 	.byte	0x3f
	.zero		1


	//   ....[36]....
        /*02c8*/ 	.word	0x0000b930
        /*02cc*/ 	.word	0x00000003
        /*02d0*/ 	.word	0x00000000
        /*02d4*/ 	.short	0x010a
        /*02d6*/ 	.byte	0x3f
	.zero		1


	//   ....[37]....
        /*02d8*/ 	.word	0x0000b990
        /*02dc*/ 	.word	0x00000003
        /*02e0*/ 	.word	0x00000000
        /*02e4*/ 	.short	0x010a
        /*02e6*/ 	.byte	0x3f
	.zero		1


	//   ....[38]....
        /*02e8*/ 	.word	0x0000b9e0
        /*02ec*/ 	.word	0x00000005
        /*02f0*/ 	.word	0x00000000
        /*02f4*/ 	.short	0x010a
        /*02f6*/ 	.byte	0x3f
	.zero		1


	//   ....[39]....
        /*02f8*/ 	.word	0x0000bab0
        /*02fc*/ 	.word	0x00000014
        /*0300*/ 	.word	0x00000048
        /*0304*/ 	.short	0x010a
        /*0306*/ 	.byte	0x3f
	.zero		1


	//   ....[40]....
        /*0308*/ 	.word	0x0000bb80
        /*030c*/ 	.word	0x00000007
        /*0310*/ 	.word	0x00000000
        /*0314*/ 	.short	0x010a
        /*0316*/ 	.byte	0x3f
	.zero		1


	//   ....[41]....
        /*0318*/ 	.word	0x0000bbd0
        /*031c*/ 	.word	0x00000008
        /*0320*/ 	.word	0x00000000
        /*0324*/ 	.short	0x010a
        /*0326*/ 	.byte	0x3f
	.zero		1


	//   ....[42]....
        /*0328*/ 	.word	0x0000bc20
        /*032c*/ 	.word	0x00000009
        /*0330*/ 	.word	0x00000000
        /*0334*/ 	.short	0x010a
        /*0336*/ 	.byte	0x3f
	.zero		1


	//   ....[43]....
        /*0338*/ 	.word	0x0000bc70
        /*033c*/ 	.word	0x00000008
        /*0340*/ 	.word	0x00000000
        /*0344*/ 	.short	0x010a
        /*0346*/ 	.byte	0x3f
	.zero		1


	//   ....[44]....
        /*0348*/ 	.word	0x0000bcc0
        /*034c*/ 	.word	0x00000009
        /*0350*/ 	.word	0x00000000
        /*0354*/ 	.short	0x010a
        /*0356*/ 	.byte	0x3f
	.zero		1


	//   ....[45]....
        /*0358*/ 	.word	0x0000bd10
        /*035c*/ 	.word	0x00000008
        /*0360*/ 	.word	0x00000000
        /*0364*/ 	.short	0x010a
        /*0366*/ 	.byte	0x3f
	.zero		1


	//   ....[46]....
        /*0368*/ 	.word	0x0000bd60
        /*036c*/ 	.word	0x00000009
        /*0370*/ 	.word	0x00000000
        /*0374*/ 	.short	0x010a
        /*0376*/ 	.byte	0x3f
	.zero		1


	//   ....[47]....
        /*0378*/ 	.word	0x0000bdb0
        /*037c*/ 	.word	0x00000006
        /*0380*/ 	.word	0x00000000
        /*0384*/ 	.short	0x010a
        /*0386*/ 	.byte	0x3f
	.zero		1


	//----- nvinfo : EIATTR_NUM_MBARRIERS
	.align		4
.L_35:
        /*0388*/ 	.byte	0x03, 0x38
        /*038a*/ 	.short	0x0014


	//----- nvinfo : EIATTR_EXIT_INSTR_OFFSETS
	.align		4
        /*038c*/ 	.byte	0x04, 0x1c
        /*038e*/ 	.short	(.L_37 - .L_36)


	//   ....[0]....
.L_36:
        /*0390*/ 	.word	0x000009b0


	//   ....[1]....
        /*0394*/ 	.word	0x000011d0


	//   ....[2]....
        /*0398*/ 	.word	0x0000a110


	//   ....[3]....
        /*039c*/ 	.word	0x0000a670


	//   ....[4]....
        /*03a0*/ 	.word	0x0000b980


	//----- nvinfo : EIATTR_MAX_THREADS
	.align		4
.L_37:
        /*03a4*/ 	.byte	0x04, 0x05
        /*03a6*/ 	.short	(.L_39 - .L_38)
.L_38:
        /*03a8*/ 	.word	0x00000180
        /*03ac*/ 	.word	0x00000001
        /*03b0*/ 	.word	0x00000001


	//----- nvinfo : EIATTR_CRS_STACK_SIZE
	.align		4
.L_39:
        /*03b4*/ 	.byte	0x04, 0x1e
        /*03b6*/ 	.short	(.L_41 - .L_40)
.L_40:
        /*03b8*/ 	.word	0x00000000


	//----- nvinfo : EIATTR_CBANK_PARAM_SIZE
	.align		4
.L_41:
        /*03bc*/ 	.byte	0x03, 0x19
        /*03be*/ 	.short	0x0470


	//----- nvinfo : EIATTR_PARAM_CBANK
	.align		4
        /*03c0*/ 	.byte	0x04, 0x0a
        /*03c2*/ 	.short	(.L_43 - .L_42)
	.align		4
.L_42:
        /*03c4*/ 	.word	index@(.nv.constant0._ZN7cutlass13device_kernelINS_4gemm6kernel13GemmUniversalIN4cute5tupleIJiiiiEEENS1_10collective13CollectiveMmaINS1_34MainloopSm90TmaGmmaWarpSpecializedILi9ENS5_IJNS4_1CILi1EEENSA_ILi4EEESB_EEENS1_35KernelTmaWarpSpecializedCooperativeEEENS5_IJNSA_ILi128EEENSA_ILi256EEENSA_ILi32EEEEEENS_10bfloat16_tENS5_IJlSB_lEEESK_SL_NS4_8TiledMMAINS4_8MMA_AtomIJNS4_4SM904GMMA28MMA_64x256x16_F32BF16BF16_SSILNSP_5MajorE0ELSR_0ELNSP_7ScaleInE1ELSS_1EEEEEENS4_6LayoutINS5_IJNSA_ILi2EEESB_SB_EEENS5_IJSB_NSA_ILi0EEESY_EEEEENS5_IJNS4_10UnderscoreES11_S11_EEEEENS4_23SM90_TMA_LOAD_MULTICASTENS4_14ComposedLayoutINS4_7SwizzleILi2ELi4ELi3EEENS4_18smem_ptr_flag_bitsILi16EEENSV_INS5_IJNSA_ILi8EEESI_EEENS5_IJSI_SB_EEEEEEEvNS4_8identityENS4_13SM90_TMA_LOADES1E_vS1F_EENS_8epilogue10collective6detail29Sm90TmaWarpSpecializedAdapterINS1J_15DefaultEpilogueISK_SL_SL_NS1I_6thread17LinearCombinationISK_Li1EffLNS1N_9ScaleType4KindE0ELNS_15FloatRoundStyleE2ESK_EENS1_15EpilogueDefaultEEEEEvvEEEEvNT_6ParamsE)
        /*03c8*/ 	.short	0x0210
        /*03ca*/ 	.short	0x0470


	//----- nvinfo : EIATTR_SW_WAR
	.align		4
.L_43:
        /*03cc*/ 	.byte	0x04, 0x36
        /*03ce*/ 	.short	(.L_45 - .L_44)
.L_44:
        /*03d0*/ 	.word	0x00000008
.L_45:


//--------------------- .nv.callgraph             --------------------------
	.section	.nv.callgraph,"",@"SHT_CUDA_CALLGRAPH"
	.align	4
	.sectionentsize	8
	.align		4
        /*0000*/ 	.word	0x00000000
	.align		4
        /*0004*/ 	.word	0xffffffff
	.align		4
        /*0008*/ 	.word	index@(_ZN7cutlass13device_kernelINS_4gemm6kernel13GemmUniversalIN4cute5tupleIJiiiiEEENS1_10collective13CollectiveMmaINS1_34MainloopSm90TmaGmmaWarpSpecializedILi9ENS5_IJNS4_1CILi1EEENSA_ILi4EEESB_EEENS1_35KernelTmaWarpSpecializedCooperativeEEENS5_IJNSA_ILi128EEENSA_ILi256EEENSA_ILi32EEEEEENS_10bfloat16_tENS5_IJlSB_lEEESK_SL_NS4_8TiledMMAINS4_8MMA_AtomIJNS4_4SM904GMMA28MMA_64x256x16_F32BF16BF16_SSILNSP_5MajorE0ELSR_0ELNSP_7ScaleInE1ELSS_1EEEEEENS4_6LayoutINS5_IJNSA_ILi2EEESB_SB_EEENS5_IJSB_NSA_ILi0EEESY_EEEEENS5_IJNS4_10UnderscoreES11_S11_EEEEENS4_23SM90_TMA_LOAD_MULTICASTENS4_14ComposedLayoutINS4_7SwizzleILi2ELi4ELi3EEENS4_18smem_ptr_flag_bitsILi16EEENSV_INS5_IJNSA_ILi8EEESI_EEENS5_IJSI_SB_EEEEEEEvNS4_8identityENS4_13SM90_TMA_LOADES1E_vS1F_EENS_8epilogue10collective6detail29Sm90TmaWarpSpecializedAdapterINS1J_15DefaultEpilogueISK_SL_SL_NS1I_6thread17LinearCombinationISK_Li1EffLNS1N_9ScaleType4KindE0ELNS_15FloatRoundStyleE2ESK_EENS1_15EpilogueDefaultEEEEEvvEEEEvNT_6ParamsE)
	.align		4
        /*000c*/ 	.word	index@(__assertfail)
	.align		4
        /*0010*/ 	.word	0x00000000
	.align		4
        /*0014*/ 	.word	0xfffffffe
	.align		4
        /*0018*/ 	.word	0x00000000
	.align		4
        /*001c*/ 	.word	0xfffffffd
	.align		4
        /*0020*/ 	.word	0x00000000
	.align		4
        /*0024*/ 	.word	0xfffffffc


//--------------------- .nv.constant4             --------------------------
	.section	.nv.constant4,"a",@progbits
	.align	8
	.align		8
.nv.constant4:
        /*0000*/ 	.dword	__assertfail
	.align		8
        /*0008*/ 	.dword	__unnamed_1
	.align		8
        /*0010*/ 	.dword	_ZN40_INTERNAL_41e461bb_4_k_cu_9b528037_293214cuda3std3__45__cpo5beginE
	.align		8
        /*0018*/ 	.dword	_ZN40_INTERNAL_41e461bb_4_k_cu_9b528037_293214cuda3std3__45__cpo3endE
	.align		8
        /*0020*/ 	.dword	_ZN40_INTERNAL_41e461bb_4_k_cu_9b528037_293214cuda3std3__45__cpo6cbeginE
	.align		8
        /*0028*/ 	.dword	_ZN40_INTERNAL_41e461bb_4_k_cu_9b528037_293214cuda3std3__45__cpo4cendE
	.align		8
        /*0030*/ 	.dword	_ZN40_INTERNAL_41e461bb_4_k_cu_9b528037_293214cuda3std3__442_GLOBAL__N__41e461bb_4_k_cu_9b528037_293216ignoreE
	.align		8
        /*0038*/ 	.dword	_ZN40_INTERNAL_41e461bb_4_k_cu_9b528037_293214cuda3std3__419piecewise_constructE
	.align		8
        /*0040*/ 	.dword	_ZN40_INTERNAL_41e461bb_4_k_cu_9b528037_293214cuda3std3__48in_placeE
	.align		8
        /*0048*/ 	.dword	_ZN40_INTERNAL_41e461bb_4_k_cu_9b528037_293214cuda3std6ranges3__45__cpo4swapE
	.align		8
        /*0050*/ 	.dword	_ZN40_INTERNAL_41e461bb_4_k_cu_9b528037_293214cuda3std6ranges3__45__cpo9iter_moveE
	.align		8
        /*0058*/ 	.dword	_ZN40_INTERNAL_41e461bb_4_k_cu_9b528037_293214cute7productE
	.align		8
        /*0060*/ 	.dword	_ZN40_INTERNAL_41e461bb_4_k_cu_9b528037_293214cute1_E
	.align		8
        /*0068*/ 	.dword	$str$22
	.align		8
        /*0070*/ 	.dword	$str$23


//--------------------- .text._ZN7cutlass13device_kernelINS_4gemm6kernel13GemmUniversalIN4cute5tupleIJiiiiEEENS1_10collective13CollectiveMmaINS1_34MainloopSm90TmaGmmaWarpSpecializedILi9ENS5_IJNS4_1CILi1EEENSA_ILi4EEESB_EEENS1_35KernelTmaWarpSpecializedCooperativeEEENS5_IJNSA_ILi128EEENSA_ILi256EEENSA_ILi32EEEEEENS_10bfloat16_tENS5_IJlSB_lEEESK_SL_NS4_8TiledMMAINS4_8MMA_AtomIJNS4_4SM904GMMA28MMA_64x256x16_F32BF16BF16_SSILNSP_5MajorE0ELSR_0ELNSP_7ScaleInE1ELSS_1EEEEEENS4_6LayoutINS5_IJNSA_ILi2EEESB_SB_EEENS5_IJSB_NSA_ILi0EEESY_EEEEENS5_IJNS4_10UnderscoreES11_S11_EEEEENS4_23SM90_TMA_LOAD_MULTICASTENS4_14ComposedLayoutINS4_7SwizzleILi2ELi4ELi3EEENS4_18smem_ptr_flag_bitsILi16EEENSV_INS5_IJNSA_ILi8EEESI_EEENS5_IJSI_SB_EEEEEEEvNS4_8identityENS4_13SM90_TMA_LOADES1E_vS1F_EENS_8epilogue10collective6detail29Sm90TmaWarpSpecializedAdapterINS1J_15DefaultEpilogueISK_SL_SL_NS1I_6thread17LinearCombinationISK_Li1EffLNS1N_9ScaleType4KindE0ELNS_15FloatRoundStyleE2ESK_EENS1_15EpilogueDefaultEEEEEvvEEEEvNT_6ParamsE --------------------------
	.section	.text._ZN7cutlass13device_kernelINS_4gemm6kernel13GemmUniversalIN4cute5tupleIJiiiiEEENS1_10collective13CollectiveMmaINS1_34MainloopSm90TmaGmmaWarpSpecializedILi9ENS5_IJNS4_1CILi1EEENSA_ILi4EEESB_EEENS1_35KernelTmaWarpSpecializedCooperativeEEENS5_IJNSA_ILi128EEENSA_ILi256EEENSA_ILi32EEEEEENS_10bfloat16_tENS5_IJlSB_lEEESK_SL_NS4_8TiledMMAINS4_8MMA_AtomIJNS4_4SM904GMMA28MMA_64x256x16_F32BF16BF16_SSILNSP_5MajorE0ELSR_0ELNSP_7ScaleInE1ELSS_1EEEEEENS4_6LayoutINS5_IJNSA_ILi2EEESB_SB_EEENS5_IJSB_NSA_ILi0EEESY_EEEEENS5_IJNS4_10UnderscoreES11_S11_EEEEENS4_23SM90_TMA_LOAD_MULTICASTENS4_14ComposedLayoutINS4_7SwizzleILi2ELi4ELi3EEENS4_18smem_ptr_flag_bitsILi16EEENSV_INS5_IJNSA_ILi8EEESI_EEENS5_IJSI_SB_EEEEEEEvNS4_8identityENS4_13SM90_TMA_LOADES1E_vS1F_EENS_8epilogue10collective6detail29Sm90TmaWarpSpecializedAdapterINS1J_15DefaultEpilogueISK_SL_SL_NS1I_6thread17LinearCombinationISK_Li1EffLNS1N_9ScaleType4KindE0ELNS_15FloatRoundStyleE2ESK_EENS1_15EpilogueDefaultEEEEEvvEEEEvNT_6ParamsE,"ax",@progbits
	.align	128
.text._ZN7cutlass13device_kernelINS_4gemm6kernel13GemmUniversalIN4cute5tupleIJiiiiEEENS1_10collective13CollectiveMmaINS1_34MainloopSm90TmaGmmaWarpSpecializedILi9ENS5_IJNS4_1CILi1EEENSA_ILi4EEESB_EEENS1_35KernelTmaWarpSpecializedCooperativeEEENS5_IJNSA_ILi128EEENSA_ILi256EEENSA_ILi32EEEEEENS_10bfloat16_tENS5_IJlSB_lEEESK_SL_NS4_8TiledMMAINS4_8MMA_AtomIJNS4_4SM904GMMA28MMA_64x256x16_F32BF16BF16_SSILNSP_5MajorE0ELSR_0ELNSP_7ScaleInE1ELSS_1EEEEEENS4_6LayoutINS5_IJNSA_ILi2EEESB_SB_EEENS5_IJSB_NSA_ILi0EEESY_EEEEENS5_IJNS4_10UnderscoreES11_S11_EEEEENS4_23SM90_TMA_LOAD_MULTICASTENS4_14ComposedLayoutINS4_7SwizzleILi2ELi4ELi3EEENS4_18smem_ptr_flag_bitsILi16EEENSV_INS5_IJNSA_ILi8EEESI_EEENS5_IJSI_SB_EEEEEEEvNS4_8identityENS4_13SM90_TMA_LOADES1E_vS1F_EENS_8epilogue10collective6detail29Sm90TmaWarpSpecializedAdapterINS1J_15DefaultEpilogueISK_SL_SL_NS1I_6thread17LinearCombinationISK_Li1EffLNS1N_9ScaleType4KindE0ELNS_15FloatRoundStyleE2ESK_EENS1_15EpilogueDefaultEEEEEvvEEEEvNT_6ParamsE:
        .type           _ZN7cutlass13device_kernelINS_4gemm6kernel13GemmUniversalIN4cute5tupleIJiiiiEEENS1_10collective13CollectiveMmaINS1_34MainloopSm90TmaGmmaWarpSpecializedILi9ENS5_IJNS4_1CILi1EEENSA_ILi4EEESB_EEENS1_35KernelTmaWarpSpecializedCooperativeEEENS5_IJNSA_ILi128EEENSA_ILi256EEENSA_ILi32EEEEEENS_10bfloat16_tENS5_IJlSB_lEEESK_SL_NS4_8TiledMMAINS4_8MMA_AtomIJNS4_4SM904GMMA28MMA_64x256x16_F32BF16BF16_SSILNSP_5MajorE0ELSR_0ELNSP_7ScaleInE1ELSS_1EEEEEENS4_6LayoutINS5_IJNSA_ILi2EEESB_SB_EEENS5_IJSB_NSA_ILi0EEESY_EEEEENS5_IJNS4_10UnderscoreES11_S11_EEEEENS4_23SM90_TMA_LOAD_MULTICASTENS4_14ComposedLayoutINS4_7SwizzleILi2ELi4ELi3EEENS4_18smem_ptr_flag_bitsILi16EEENSV_INS5_IJNSA_ILi8EEESI_EEENS5_IJSI_SB_EEEEEEEvNS4_8identityENS4_13SM90_TMA_LOADES1E_vS1F_EENS_8epilogue10collective6detail29Sm90TmaWarpSpecializedAdapterINS1J_15DefaultEpilogueISK_SL_SL_NS1I_6thread17LinearCombinationISK_Li1EffLNS1N_9ScaleType4KindE0ELNS_15FloatRoundStyleE2ESK_EENS1_15EpilogueDefaultEEEEEvvEEEEvNT_6ParamsE,@function
        .size           _ZN7cutlass13device_kernelINS_4gemm6kernel13GemmUniversalIN4cute5tupleIJiiiiEEENS1_10collective13CollectiveMmaINS1_34MainloopSm90TmaGmmaWarpSpecializedILi9ENS5_IJNS4_1CILi1EEENSA_ILi4EEESB_EEENS1_35KernelTmaWarpSpecializedCooperativeEEENS5_IJNSA_ILi128EEENSA_ILi256EEENSA_ILi32EEEEEENS_10bfloat16_tENS5_IJlSB_lEEESK_SL_NS4_8TiledMMAINS4_8MMA_AtomIJNS4_4SM904GMMA28MMA_64x256x16_F32BF16BF16_SSILNSP_5MajorE0ELSR_0ELNSP_7ScaleInE1ELSS_1EEEEEENS4_6LayoutINS5_IJNSA_ILi2EEESB_SB_EEENS5_IJSB_NSA_ILi0EEESY_EEEEENS5_IJNS4_10UnderscoreES11_S11_EEEEENS4_23SM90_TMA_LOAD_MULTICASTENS4_14ComposedLayoutINS4_7SwizzleILi2ELi4ELi3EEENS4_18smem_ptr_flag_bitsILi16EEENSV_INS5_IJNSA_ILi8EEESI_EEENS5_IJSI_SB_EEEEEEEvNS4_8identityENS4_13SM90_TMA_LOADES1E_vS1F_EENS_8epilogue10collective6detail29Sm90TmaWarpSpecializedAdapterINS1J_15DefaultEpilogueISK_SL_SL_NS1I_6thread17LinearCombinationISK_Li1EffLNS1N_9ScaleType4KindE0ELNS_15FloatRoundStyleE2ESK_EENS1_15EpilogueDefaultEEEEEvvEEEEvNT_6ParamsE,(.L_x_338 - _ZN7cutlass13device_kernelINS_4gemm6kernel13GemmUniversalIN4cute5tupleIJiiiiEEENS1_10collective13CollectiveMmaINS1_34MainloopSm90TmaGmmaWarpSpecializedILi9ENS5_IJNS4_1CILi1EEENSA_ILi4EEESB_EEENS1_35KernelTmaWarpSpecializedCooperativeEEENS5_IJNSA_ILi128EEENSA_ILi256EEENSA_ILi32EEEEEENS_10bfloat16_tENS5_IJlSB_lEEESK_SL_NS4_8TiledMMAINS4_8MMA_AtomIJNS4_4SM904GMMA28MMA_64x256x16_F32BF16BF16_SSILNSP_5MajorE0ELSR_0ELNSP_7ScaleInE1ELSS_1EEEEEENS4_6LayoutINS5_IJNSA_ILi2EEESB_SB_EEENS5_IJSB_NSA_ILi0EEESY_EEEEENS5_IJNS4_10UnderscoreES11_S11_EEEEENS4_23SM90_TMA_LOAD_MULTICASTENS4_14ComposedLayoutINS4_7SwizzleILi2ELi4ELi3EEENS4_18smem_ptr_flag_bitsILi16EEENSV_INS5_IJNSA_ILi8EEESI_EEENS5_IJSI_SB_EEEEEEEvNS4_8identityENS4_13SM90_TMA_LOADES1E_vS1F_EENS_8epilogue10collective6detail29Sm90TmaWarpSpecializedAdapterINS1J_15DefaultEpilogueISK_SL_SL_NS1I_6thread17LinearCombinationISK_Li1EffLNS1N_9ScaleType4KindE0ELNS_15FloatRoundStyleE2ESK_EENS1_15EpilogueDefaultEEEEEvvEEEEvNT_6ParamsE)
        .other          _ZN7cutlass13device_kernelINS_4gemm6kernel13GemmUniversalIN4cute5tupleIJiiiiEEENS1_10collective13CollectiveMmaINS1_34MainloopSm90TmaGmmaWarpSpecializedILi9ENS5_IJNS4_1CILi1EEENSA_ILi4EEESB_EEENS1_35KernelTmaWarpSpecializedCooperativeEEENS5_IJNSA_ILi128EEENSA_ILi256EEENSA_ILi32EEEEEENS_10bfloat16_tENS5_IJlSB_lEEESK_SL_NS4_8TiledMMAINS4_8MMA_AtomIJNS4_4SM904GMMA28MMA_64x256x16_F32BF16BF16_SSILNSP_5MajorE0ELSR_0ELNSP_7ScaleInE1ELSS_1EEEEEENS4_6LayoutINS5_IJNSA_ILi2EEESB_SB_EEENS5_IJSB_NSA_ILi0EEESY_EEEEENS5_IJNS4_10UnderscoreES11_S11_EEEEENS4_23SM90_TMA_LOAD_MULTICASTENS4_14ComposedLayoutINS4_7SwizzleILi2ELi4ELi3EEENS4_18smem_ptr_flag_bitsILi16EEENSV_INS5_IJNSA_ILi8EEESI_EEENS5_IJSI_SB_EEEEEEEvNS4_8identityENS4_13SM90_TMA_LOADES1E_vS1F_EENS_8epilogue10collective6detail29Sm90TmaWarpSpecializedAdapterINS1J_15DefaultEpilogueISK_SL_SL_NS1I_6thread17LinearCombinationISK_Li1EffLNS1N_9ScaleType4KindE0ELNS_15FloatRoundStyleE2ESK_EENS1_15EpilogueDefaultEEEEEvvEEEEvNT_6ParamsE,@"STO_CUDA_ENTRY STV_DEFAULT"
_ZN7cutlass13device_kernelINS_4gemm6kernel13GemmUniversalIN4cute5tupleIJiiiiEEENS1_10collective13CollectiveMmaINS1_34MainloopSm90TmaGmmaWarpSpecializedILi9ENS5_IJNS4_1CILi1EEENSA_ILi4EEESB_EEENS1_35KernelTmaWarpSpecializedCooperativeEEENS5_IJNSA_ILi128EEENSA_ILi256EEENSA_ILi32EEEEEENS_10bfloat16_tENS5_IJlSB_lEEESK_SL_NS4_8TiledMMAINS4_8MMA_AtomIJNS4_4SM904GMMA28MMA_64x256x16_F32BF16BF16_SSILNSP_5MajorE0ELSR_0ELNSP_7ScaleInE1ELSS_1EEEEEENS4_6LayoutINS5_IJNSA_ILi2EEESB_SB_EEENS5_IJSB_NSA_ILi0EEESY_EEEEENS5_IJNS4_10UnderscoreES11_S11_EEEEENS4_23SM90_TMA_LOAD_MULTICASTENS4_14ComposedLayoutINS4_7SwizzleILi2ELi4ELi3EEENS4_18smem_ptr_flag_bitsILi16EEENSV_INS5_IJNSA_ILi8EEESI_EEENS5_IJSI_SB_EEEEEEEvNS4_8identityENS4_13SM90_TMA_LOADES1E_vS1F_EENS_8epilogue10collective6detail29Sm90TmaWarpSpecializedAdapterINS1J_15DefaultEpilogueISK_SL_SL_NS1I_6thread17LinearCombinationISK_Li1EffLNS1N_9ScaleType4KindE0ELNS_15FloatRoundStyleE2ESK_EENS1_15EpilogueDefaultEEEEEvvEEEEvNT_6ParamsE:
[----:B------:R-:W0:Y:S01]  /*0000*/  LDC R1, c[0x0][0x28] ;  /* 0x00000a00ff017b82 */ /* 0x000e220000000800 */
[----:B------:R-:W1:Y:S01]  /*0010*/  S2R R18, SR_TID.X ;  /* 0x0000000000127919 */ /* 0x000e620000002100 */
[----:B------:R-:W-:Y:S01]  /*0020*/  ELECT P0, URZ, PT ;  /* 0x00000000003f782f */ /* 0x000fe20003800000 */
[----:B------:R-:W-:Y:S01]  /*0030*/  BSSY B0, `(.L_x_0) ;  /* 0x000000f000007945 */ /* 0x000fe20003800000 */
[--C-:B-1----:R-:W-:Y:S02]  /*0040*/  SHF.R.U32.HI R0, RZ, 0x5, R18.reuse ;  /* 0x00000005ff007819 */ /* 0x102fe40000011612 */
[----:B------:R-:W-:-:S03]  /*0050*/  SHF.R.U32.HI R3, RZ, 0x7, R18 ;  /* 0x00000007ff037819 */ /* 0x000fc60000011612 */
[----:B------:R-:W1:Y:S04]  /*0060*/  SHFL.IDX PT, R2, R0, RZ, 0x1f ;  /* 0x00001fff00027589 */ /* 0x000e6800000e0000 */
[----:B------:R2:W3:Y:S01]  /*0070*/  SHFL.IDX PT, R5, R3, RZ, 0x1f ;  /* 0x00001fff03057589 */ /* 0x0004e200000e0000 */
[----:B-1----:R-:W-:-:S13]  /*0080*/  ISETP.NE.OR P0, PT, R2, RZ, !P0 ;  /* 0x000000ff0200720c */ /* 0x002fda0004705670 */
[----:B0-23--:R-:W-:Y:S05]  /*0090*/  @P0 BRA `(.L_x_1) ;  /* 0x0000000000200947 */ /* 0x00dfea0003800000 */
[----:B------:R-:W-:Y:S02]  /*00a0*/  ULDC.64 UR4, c[0x0][0x198] ;  /* 0x0000660000047ab9 */ /* 0x000fe40000000a00 */
[----:B------:R-:W-:Y:S02]  /*00b0*/  UIADD3 UR6, UP0, UR4, 0xf0, URZ ;  /* 0x000000f004067890 */ /* 0x000fe4000ff1e03f */
[----:B------:R-:W-:Y:S02]  /*00c0*/  UIADD3 UR4, UP1, UR4, 0x1f0, URZ ;  /* 0x000001f004047890 */ /* 0x000fe4000ff3e03f */
[----:B------:R-:W-:Y:S02]  /*00d0*/  UIADD3.X UR7, URZ, UR5, URZ, UP0, !UPT ;  /* 0x000000053f077290 */ /* 0x000fe400087fe43f */
[----:B------:R-:W-:-:S07]  /*00e0*/  UIADD3.X UR5, URZ, UR5, URZ, UP1, !UPT ;  /* 0x000000053f057290 */ /* 0x000fce0008ffe43f */
[----:B------:R0:W-:Y:S02]  /*00f0*/  UTMACCTL.PF [UR6] ;  /* 0x00000000060079b9 */ /* 0x0001e40008040000 */
[----:B------:R0:W-:Y:S02]  /*0100*/  UTMACCTL.PF [UR4] ;  /* 0x00000000040079b9 */ /* 0x0001e40008040000 */
[----:B0-----:R-:W-:Y:S01]  /*0110*/  NOP ;  /* 0x0000000000007918 */ /* 0x001fe20000000000 */
.L_x_1:
[----:B------:R-:W-:Y:S05]  /*0120*/  BSYNC B0 ;  /* 0x0000000000007941 */ /* 0x000fea0003800000 */
.L_x_0:
[----:B------:R-:W0:Y:S02]  /*0130*/  SHFL.IDX PT, R3, R0, RZ, 0x1f ;  /* 0x00001fff00037589 */ /* 0x000e2400000e0000 */
[----:B0-----:R-:W-:-:S13]  /*0140*/  ISETP.NE.AND P0, PT, R3, RZ, PT ;  /* 0x000000ff0300720c */ /* 0x001fda0003f05270 */
[----:B------:R-:W-:Y:S05]  /*0150*/  @P0 BRA `(.L_x_2) ;  /* 0x00000000008c0947 */ /* 0x000fea0003800000 */
[----:B------:R-:W-:Y:S01]  /*0160*/  ELECT P0, URZ, PT ;  /* 0x00000000003f782f */ /* 0x000fe20003800000 */
[----:B------:R-:W-:-:S12]  /*0170*/  BSSY B0, `(.L_x_2) ;  /* 0x0000021000007945 */ /* 0x000fd80003800000 */
[----:B------:R-:W-:Y:S05]  /*0180*/  @!P0 BRA `(.L_x_3) ;  /* 0x00000000007c8947 */ /* 0x000fea0003800000 */
[----:B------:R-:W0:Y:S01]  /*0190*/  S2UR UR8, SR_CgaCtaId ;  /* 0x00000000000879c3 */ /* 0x000e220000008800 */
[----:B------:R-:W-:Y:S01]  /*01a0*/  UMOV UR4, 0x400 ;  /* 0x0000040000047882 */ /* 0x000fe20000000000 */
[----:B------:R-:W-:Y:S01]  /*01b0*/  UMOV UR5, 0x1 ;  /* 0x0000000100057882 */ /* 0x000fe20000000000 */
[----:B------:R-:W-:Y:S02]  /*01c0*/  UMOV UR6, 0x8 ;  /* 0x0000000800067882 */ /* 0x000fe40000000000 */
[----:B------:R-:W-:-:S04]  /*01d0*/  UIADD3 UR6, -UR6, 0x100000, URZ ;  /* 0x0010000006067890 */ /* 0x000fc8000fffe13f */
[----:B------:R-:W-:Y:S02]  /*01e0*/  USHF.L.U32 UR7, UR6, 0xb, URZ ;  /* 0x0000000b06077899 */ /* 0x000fe4000800063f */
[----:B------:R-:W-:Y:S02]  /*01f0*/  USHF.L.U32 UR6, UR6, 0x1, URZ ;  /* 0x0000000106067899 */ /* 0x000fe4000800063f */
[----:B0-----:R-:W-:Y:S02]  /*0200*/  ULEA UR8, UR8, UR4, 0x18 ;  /* 0x0000000408087291 */ /* 0x001fe4000f8ec03f */
[----:B------:R-:W-:-:S04]  /*0210*/  UIADD3 UR4, -UR5, 0x100000, URZ ;  /* 0x0010000005047890 */ /* 0x000fc8000fffe13f */
[----:B------:R-:W-:Y:S02]  /*0220*/  USHF.L.U32 UR5, UR4, 0xb, URZ ;  /* 0x0000000b04057899 */ /* 0x000fe4000800063f */
[----:B------:R-:W-:Y:S01]  /*0230*/  USHF.L.U32 UR4, UR4, 0x1, URZ ;  /* 0x0000000104047899 */ /* 0x000fe2000800063f */
[----:B------:R-:W0:Y:S11]  /*0240*/  FENCE.VIEW.ASYNC.S ;  /* 0x00000000000073c6 */ /* 0x000e360000000000 */
[----:B0-----:R0:W1:Y:S01]  /*0250*/  SYNCS.EXCH.64 URZ, [UR8], UR4 ;  /* 0x00000004083f75b2 */ /* 0x0010620008000100 */
[----:B------:R0:W2:Y:S01]  /*0260*/  SYNCS.EXCH.64 URZ, [UR8+0x48], UR6 ;  /* 0x00004806083f75b2 */ /* 0x0000a20008000100 */
[----:B------:R0:W3:Y:S01]  /*0270*/  SYNCS.EXCH.64 URZ, [UR8+0x8], UR4 ;  /* 0x00000804083f75b2 */ /* 0x0000e20008000100 */
[----:B------:R0:W4:Y:S01]  /*0280*/  SYNCS.EXCH.64 URZ, [UR8+0x50], UR6 ;  /* 0x00005006083f75b2 */ /* 0x0001220008000100 */
[----:B------:R0:W0:Y:S01]  /*0290*/  SYNCS.EXCH.64 URZ, [UR8+0x10], UR4 ;  /* 0x00001004083f75b2 */ /* 0x0000220008000100 */
        /* <DEDUP_REMOVED lines=13> */
[----:B------:R-:W-:Y:S01]  /*0370*/  NOP ;  /* 0x0000000000007918 */ /* 0x000fe20000000000 */
.L_x_3:
[----:B0-----:R-:W-:Y:S05]  /*0380*/  BSYNC B0 ;  /* 0x0000000000007941 */ /* 0x001fea0003800000 */
.L_x_2:
[----:B------:R-:W0:Y:S01]  /*0390*/  SHFL.IDX PT, R0, R0, RZ, 0x1f ;  /* 0x00001fff00007589 */ /* 0x000e2200000e0000 */
[----:B------:R-:W-:Y:S01]  /*03a0*/  SHF.R.S32.HI R7, RZ, 0x1f, R18 ;  /* 0x0000001fff077819 */ /* 0x000fe20000011412 */
[----:B------:R-:W5:Y:S01]  /*03b0*/  S2UR UR8, SR_CTAID.X ;  /* 0x00000000000879c3 */ /* 0x000f620000002500 */
[----:B------:R-:W-:Y:S01]  /*03c0*/  ELECT P0, URZ, PT ;  /* 0x00000000003f782f */ /* 0x000fe20003800000 */
[----:B------:R-:W1:Y:S01]  /*03d0*/  S2R R4, SR_CTAID.Y ;  /* 0x0000000000047919 */ /* 0x000e620000002600 */
[----:B------:R-:W-:Y:S01]  /*03e0*/  LEA.HI R7, R7, R18, RZ, 0x7 ;  /* 0x0000001207077211 */ /* 0x000fe200078f38ff */
[----:B------:R-:W-:Y:S01]  /*03f0*/  ULDC UR4, c[0x0][0x154] ;  /* 0x0000550000047ab9 */ /* 0x000fe20000000800 */
[----:B------:R-:W-:Y:S01]  /*0400*/  SHF.R.S32.HI R8, RZ, 0x1f, R3 ;  /* 0x0000001fff087819 */ /* 0x000fe20000011403 */
[----:B------:R-:W-:Y:S01]  /*0410*/  NOP ;  /* 0x0000000000007918 */ /* 0x000fe20000000000 */
[----:B------:R-:W-:Y:S01]  /*0420*/  LOP3.LUT R7, R7, 0xffffff80, RZ, 0xc0, !PT ;  /* 0xffffff8007077812 */ /* 0x000fe200078ec0ff */
[----:B------:R-:W2:Y:S01]  /*0430*/  LDC R12, c[0x0][0x140] ;  /* 0x00005000ff0c7b82 */ /* 0x000ea20000000800 */
[----:B------:R-:W-:Y:S01]  /*0440*/  LEA.HI R8, R8, R3, RZ, 0x2 ;  /* 0x0000000308087211 */ /* 0x000fe200078f10ff */
[----:B------:R-:W-:-:S02]  /*0450*/  NOP ;  /* 0x0000000000007918 */ /* 0x000fc40000000000 */
[----:B------:R-:W-:Y:S01]  /*0460*/  IMAD.IADD R6, R18, 0x1, -R7 ;  /* 0x0000000112067824 */ /* 0x000fe200078e0a07 */
[----:B------:R-:W-:-:S03]  /*0470*/  LOP3.LUT R8, R8, 0x3ffffffc, RZ, 0xc0, !PT ;  /* 0x3ffffffc08087812 */ /* 0x000fc600078ec0ff */
[----:B------:R-:W3:Y:S01]  /*0480*/  LDC R10, c[0x0][0x144] ;  /* 0x00005100ff0a7b82 */ /* 0x000ee20000000800 */
[----:B------:R-:W-:Y:S02]  /*0490*/  SHF.R.S32.HI R7, RZ, 0x1f, R6 ;  /* 0x0000001fff077819 */ /* 0x000fe40000011406 */
[----:B------:R-:W-:Y:S02]  /*04a0*/  LOP3.LUT P2, RZ, R6, 0x7, RZ, 0xc0, !PT ;  /* 0x0000000706ff7812 */ /* 0x000fe4000784c0ff */
[----:B------:R-:W-:Y:S01]  /*04b0*/  LEA.HI R7, R7, R6, RZ, 0x3 ;  /* 0x0000000607077211 */ /* 0x000fe200078f18ff */
[----:B------:R-:W-:Y:S01]  /*04c0*/  VIADD R6, R5, 0xffffffff ;  /* 0xffffffff05067836 */ /* 0x000fe20000000000 */
[----:B0-----:R-:W-:Y:S02]  /*04d0*/  ISETP.NE.OR P0, PT, R0, RZ, !P0 ;  /* 0x000000ff0000720c */ /* 0x001fe40004705670 */
[--C-:B------:R-:W-:Y:S02]  /*04e0*/  SHF.R.S32.HI R0, RZ, 0x3, R7.reuse ;  /* 0x00000003ff007819 */ /* 0x100fe40000011407 */
[----:B------:R-:W-:-:S02]  /*04f0*/  SHF.R.S32.HI R7, RZ, 0x1f, R7 ;  /* 0x0000001fff077819 */ /* 0x000fc40000011407 */
[----:B------:R-:W-:Y:S02]  /*0500*/  ISETP.GE.U32.AND P5, PT, R6, 0x2, PT ;  /* 0x000000020600780c */ /* 0x000fe40003fa6070 */
[----:B------:R-:W-:Y:S02]  /*0510*/  LEA.HI R7, R7, R0, RZ, 0x2 ;  /* 0x0000000007077211 */ /* 0x000fe400078f10ff */
[----:B--2---:R-:W-:Y:S02]  /*0520*/  ISETP.EQ.U32.AND P3, PT, R12, 0x1, PT ;  /* 0x000000010c00780c */ /* 0x004fe40003f62070 */
[----:B-1----:R-:W-:Y:S01]  /*0530*/  I2FP.F32.U32 R9, R4 ;  /* 0x0000000400097245 */ /* 0x002fe20000201000 */
[----:B------:R-:W-:Y:S01]  /*0540*/  VOTEU.ALL UP0, P0 ;  /* 0x00000000003f7886 */ /* 0x000fe20000000000 */
[----:B------:R-:W-:Y:S01]  /*0550*/  LOP3.LUT R7, R7, 0xfffffffc, RZ, 0xc0, !PT ;  /* 0xfffffffc07077812 */ /* 0x000fe200078ec0ff */
[----:B------:R-:W-:Y:S02]  /*0560*/  VOTEU.ALL UP1, P0 ;  /* 0x00000000003f7886 */ /* 0x000fe40000020000 */
[----:B------:R-:W-:Y:S01]  /*0570*/  FMUL R11, R9, UR4 ;  /* 0x00000004090b7c20 */ /* 0x000fe20008400000 */
[----:B------:R-:W-:Y:S01]  /*0580*/  IMAD.IADD R9, R3, 0x1, -R8 ;  /* 0x0000000103097824 */ /* 0x000fe200078e0a08 */
[----:B-----5:R-:W-:Y:S01]  /*0590*/  I2FP.F32.U32 R8, UR8 ;  /* 0x0000000800087c45 */ /* 0x020fe20008201000 */
[----:B------:R-:W-:Y:S01]  /*05a0*/  IMAD.IADD R0, R0, 0x1, -R7 ;  /* 0x0000000100007824 */ /* 0x000fe200078e0a07 */
[----:B------:R-:W0:Y:S01]  /*05b0*/  @!UP0 S2UR UR7, SR_CgaCtaId ;  /* 0x00000000000789c3 */ /* 0x000e220000008800 */
[----:B------:R-:W-:Y:S01]  /*05c0*/  ULDC UR4, c[0x0][0x150] ;  /* 0x0000540000047ab9 */ /* 0x000fe20000000800 */
[----:B------:R-:W1:Y:S01]  /*05d0*/  F2I.U32.TRUNC.NTZ R11, R11 ;  /* 0x0000000b000b7305 */ /* 0x000e62000020f000 */
[----:B------:R-:W-:Y:S01]  /*05e0*/  FMUL R8, R8, UR4 ;  /* 0x0000000408087c20 */ /* 0x000fe20008400000 */
[----:B------:R-:W-:Y:S01]  /*05f0*/  SHF.R.S32.HI R3, RZ, 0x1f, R2 ;  /* 0x0000001fff037819 */ /* 0x000fe20000011402 */
[----:B------:R-:W-:Y:S01]  /*0600*/  IMAD R9, R9, 0x4, R0 ;  /* 0x0000000409097824 */ /* 0x000fe200078e0200 */
[----:B------:R-:W-:Y:S01]  /*0610*/  UMOV UR4, 0x20 ;  /* 0x0000002000047882 */ /* 0x000fe20000000000 */
[----:B------:R-:W-:Y:S01]  /*0620*/  @!UP0 UMOV UR6, 0x400 ;  /* 0x0000040000068882 */ /* 0x000fe20000000000 */
[----:B------:R-:W2:Y:S01]  /*0630*/  LDC R7, c[0x0][0x148] ;  /* 0x00005200ff077b82 */ /* 0x000ea20000000800 */
[----:B------:R-:W-:Y:S01]  /*0640*/  LEA.HI R3, R3, R2, RZ, 0x2 ;  /* 0x0000000203037211 */ /* 0x000fe200078f10ff */
[----:B------:R-:W5:Y:S01]  /*0650*/  F2I.U32.TRUNC.NTZ R8, R8 ;  /* 0x0000000800087305 */ /* 0x000f62000020f000 */
[----:B------:R-:W-:Y:S01]  /*0660*/  IMAD.SHL.U32 R22, R9, 0x4, RZ ;  /* 0x0000000409167824 */ /* 0x000fe200078e00ff */
[----:B------:R-:W-:-:S04]  /*0670*/  @!UP0 UIADD3 UR4, -UR4, 0x100000, URZ ;  /* 0x0010000004048890 */ /* 0x000fc8000fffe13f */
[----:B------:R-:W-:Y:S02]  /*0680*/  @!UP0 USHF.L.U32 UR5, UR4, 0xb, URZ ;  /* 0x0000000b04058899 */ /* 0x000fe4000800063f */
[----:B------:R-:W-:Y:S01]  /*0690*/  @!UP0 USHF.L.U32 UR4, UR4, 0x1, URZ ;  /* 0x0000000104048899 */ /* 0x000fe2000800063f */
[----:B------:R-:W-:Y:S02]  /*06a0*/  LOP3.LUT R3, R3, 0xfffffffc, RZ, 0xc0, !PT ;  /* 0xfffffffc03037812 */ /* 0x000fe400078ec0ff */
[----:B------:R-:W-:Y:S01]  /*06b0*/  LOP3.LUT R22, R9, 0xc, R22, 0x78, !PT ;  /* 0x0000000c09167812 */ /* 0x000fe200078e7816 */
[----:B-1----:R-:W-:Y:S02]  /*06c0*/  IMAD.MOV R21, RZ, RZ, -R11 ;  /* 0x000000ffff157224 */ /* 0x002fe400078e0a0b */
[----:B------:R-:W-:Y:S01]  /*06d0*/  IMAD.IADD R0, R2, 0x1, -R3 ;  /* 0x0000000102007824 */ /* 0x000fe200078e0a03 */
[----:B0-----:R-:W-:Y:S01]  /*06e0*/  @!UP0 ULEA UR6, UR7, UR6, 0x18 ;  /* 0x0000000607068291 */ /* 0x001fe2000f8ec03f */
[----:B-----5:R-:W-:-:S03]  /*06f0*/  IMAD.MOV R3, RZ, RZ, -R8 ;  /* 0x000000ffff037224 */ /* 0x020fc600078e0a08 */
[----:B------:R-:W-:Y:S01]  /*0700*/  ISETP.NE.AND P1, PT, R0, 0x3, PT ;  /* 0x000000030000780c */ /* 0x000fe20003f25270 */
[----:B------:R-:W-:Y:S01]  /*0710*/  VOTEU.ALL UP0, P0 ;  /* 0x00000000003f7886 */ /* 0x000fe20000000000 */
[----:B------:R-:W-:Y:S01]  /*0720*/  ISETP.LT.U32.AND P0, PT, R22, 0x4, !P2 ;  /* 0x000000041600780c */ /* 0x000fe20005701070 */
[----:B---3--:R-:W-:Y:S01]  /*0730*/  IMAD R3, R10, R3, UR8 ;  /* 0x000000080a037e24 */ /* 0x008fe2000f8e0203 */
[----:B------:R-:W-:Y:S01]  /*0740*/  ISETP.EQ.OR P1, PT, R0, RZ, !P1 ;  /* 0x000000ff0000720c */ /* 0x000fe20004f22670 */
[----:B--2---:R-:W-:Y:S01]  /*0750*/  IMAD R9, R7, R21, R4 ;  /* 0x0000001507097224 */ /* 0x004fe200078e0204 */
[C---:B------:R-:W-:Y:S02]  /*0760*/  ISETP.NE.AND P2, PT, R5.reuse, RZ, PT ;  /* 0x000000ff0500720c */ /* 0x040fe40003f45270 */
[----:B------:R-:W-:Y:S01]  /*0770*/  ISETP.EQ.AND P1, PT, R5, RZ, P1 ;  /* 0x000000ff0500720c */ /* 0x000fe20000f22270 */
[----:B------:R-:W0:Y:S02]  /*0780*/  FENCE.VIEW.ASYNC.S ;  /* 0x00000000000073c6 */ /* 0x000e240000000000 */
[----:B0-----:R0:W1:Y:S01]  /*0790*/  @!UP0 SYNCS.EXCH.64 URZ, [UR6+0xa0], UR4 ;  /* 0x0000a004063f85b2 */ /* 0x0010620008000100 */
[----:B------:R-:W-:-:S02]  /*07a0*/  ISETP.NE.AND P4, PT, R9, R22, PT ;  /* 0x000000160900720c */ /* 0x000fc40003f85270 */
[----:B------:R-:W-:Y:S02]  /*07b0*/  SEL R19, RZ, 0x1, !P1 ;  /* 0x00000001ff137807 */ /* 0x000fe40004800000 */
[----:B------:R-:W-:Y:S02]  /*07c0*/  ISETP.EQ.OR P4, PT, R3, RZ, !P4 ;  /* 0x000000ff0300720c */ /* 0x000fe40006782670 */
[----:B------:R-:W-:Y:S02]  /*07d0*/  SEL R19, R19, 0x2, P5 ;  /* 0x0000000213137807 */ /* 0x000fe40002800000 */
[----:B------:R-:W-:-:S04]  /*07e0*/  PLOP3.LUT P0, PT, P0, P4, PT, 0x80, 0x0 ;  /* 0x000000000000781c */ /* 0x000fc80000709070 */
[----:B------:R-:W-:Y:S01]  /*07f0*/  P2R R156, PR, RZ, 0x1 ;  /* 0x00000001ff9c7803 */ /* 0x000fe20000000000 */
[----:B------:R0:W2:Y:S01]  /*0800*/  @!UP1 SYNCS.EXCH.64 URZ, [UR6+0xa8], UR4 ;  /* 0x0000a804063f95b2 */ /* 0x0000a20008000100 */
[----:B------:R-:W-:Y:S01]  /*0810*/  NOP ;  /* 0x0000000000007918 */ /* 0x000fe20000000000 */
[----:B------:R-:W-:Y:S06]  /*0820*/  @!P3 BRA `(.L_x_4) ;  /* 0x000000000008b947 */ /* 0x000fec0003800000 */
[----:B-12-4-:R-:W-:Y:S01]  /*0830*/  UCGABAR_ARV ;  /* 0x00000000000079c7 */ /* 0x016fe20008000000 */
[----:B------:R-:W-:Y:S05]  /*0840*/  BRA `(.L_x_5) ;  /* 0x0000000000047947 */ /* 0x000fea0003800000 */
.L_x_4:
[----:B-12-4-:R-:W-:Y:S01]  /*0850*/  NOP ;  /* 0x0000000000007918 */ /* 0x016fe20000000000 */
.L_x_5:
[----:B------:R-:W1:Y:S01]  /*0860*/  LDC R2, c[0x0][0x65c] ;  /* 0x00019700ff027b82 */ /* 0x000e620000000800 */
[----:B------:R-:W-:Y:S02]  /*0870*/  IMAD.U32 R8, RZ, RZ, UR8 ;  /* 0x00000008ff087e24 */ /* 0x000fe4000f8e00ff */
[----:B------:R-:W-:Y:S01]  /*0880*/  IMAD.MOV.U32 R9, RZ, RZ, RZ ;  /* 0x000000ffff097224 */ /* 0x000fe200078e00ff */
[----:B-1----:R-:W-:-:S04]  /*0890*/  ISETP.NE.AND P1, PT, R2, 0x1, PT ;  /* 0x000000010200780c */ /* 0x002fc80003f25270 */
[----:B------:R-:W-:-:S09]  /*08a0*/  P2R R5, PR, RZ, 0x2 ;  /* 0x00000002ff057803 */ /* 0x000fd20000000000 */
[----:B------:R-:W1:Y:S01]  /*08b0*/  @P1 LDC R17, c[0x0][0x10] ;  /* 0x00000400ff111b82 */ /* 0x000e620000000800 */
[----:B------:R-:W-:Y:S02]  /*08c0*/  @P1 IMAD.MOV.U32 R5, RZ, RZ, RZ ;  /* 0x000000ffff051224 */ /* 0x000fe400078e00ff */
[----:B------:R-:W-:-:S05]  /*08d0*/  @P1 IMAD.MOV.U32 R13, RZ, RZ, RZ ;  /* 0x000000ffff0d1224 */ /* 0x000fca00078e00ff */
[----:B------:R-:W2:Y:S01]  /*08e0*/  @!P1 LDC R11, c[0x0][0xc] ;  /* 0x00000300ff0b9b82 */ /* 0x000ea20000000800 */
[----:B-1----:R-:W-:-:S04]  /*08f0*/  @P1 IMAD.WIDE.U32 R16, R17, UR8, R4 ;  /* 0x0000000811101c25 */ /* 0x002fc8000f8e0004 */
[----:B------:R-:W-:Y:S02]  /*0900*/  @P1 IMAD.IADD R17, R17, 0x1, R13 ;  /* 0x0000000111111824 */ /* 0x000fe400078e020d */
[----:B--2---:R-:W-:-:S04]  /*0910*/  @!P1 IMAD.WIDE.U32 R8, R4, R11, R8 ;  /* 0x0000000b04089225 */ /* 0x004fc800078e0008 */
[----:B------:R-:W-:Y:S02]  /*0920*/  @!P1 IMAD.MOV.U32 R16, RZ, RZ, R8 ;  /* 0x000000ffff109224 */ /* 0x000fe400078e0008 */
[----:B------:R-:W-:Y:S01]  /*0930*/  @!P1 IMAD.MOV.U32 R17, RZ, RZ, R9 ;  /* 0x000000ffff119224 */ /* 0x000fe200078e0009 */
[----:B------:R-:W-:Y:S06]  /*0940*/  @!P3 BRA `(.L_x_6) ;  /* 0x00000000000cb947 */ /* 0x000fec0003800000 */
[----:B------:R-:W-:Y:S01]  /*0950*/  UCGABAR_WAIT ;  /* 0x0000000000007dc7 */ /* 0x000fe20008000000 */
[----:B------:R-:W-:Y:S01]  /*0960*/  CCTL.IVALL ;  /* 0x00000000ff00798f */ /* 0x000fe20002000000 */
[----:B------:R-:W-:Y:S05]  /*0970*/  BRA `(.L_x_7) ;  /* 0x0000000000047947 */ /* 0x000fea0003800000 */
.L_x_6:
[----:B------:R-:W-:Y:S06]  /*0980*/  BAR.SYNC.DEFER_BLOCKING 0x0 ;  /* 0x0000000000007b1d */ /* 0x000fec0000010000 */
.L_x_7:
[----:B------:R-:W-:Y:S05]  /*0990*/  @!P2 BRA `(.L_x_8) ;  /* 0x0000009400e0a947 */ /* 0x000fea0003800000 */
[----:B------:R-:W-:-:S13]  /*09a0*/  ISETP.GT.U32.AND P0, PT, R6, 0x1, PT ;  /* 0x000000010600780c */ /* 0x000fda0003f04070 */
[----:B0-----:R-:W-:Y:S05]  /*09b0*/  @P0 EXIT ;  /* 0x000000000000094d */ /* 0x001fea0003800000 */
[----:B------:R-:W-:Y:S01]  /*09c0*/  ULDC.64 UR4, c[0x0][0x650] ;  /* 0x0001940000047ab9 */ /* 0x000fe20000000a00 */
[----:B------:R-:W-:Y:S01]  /*09d0*/  PRMT R0, RZ, 0x7610, R0 ;  /* 0x00007610ff007816 */ /* 0x000fe20000000000 */
[----:B------:R-:W-:Y:S01]  /*09e0*/  IMAD.MOV.U32 R153, RZ, RZ, -0x1 ;  /* 0xffffffffff997424 */ /* 0x000fe200078e00ff */
[----:B------:R-:W-:Y:S01]  /*09f0*/  ISETP.GE.U32.AND P0, PT, R16, UR4, PT ;  /* 0x0000000410007c0c */ /* 0x000fe2000bf06070 */
[----:B------:R-:W-:Y:S02]  /*0a00*/  IMAD.MOV.U32 R152, RZ, RZ, -0x1 ;  /* 0xffffffffff987424 */ /* 0x000fe400078e00ff */
[----:B------:R-:W-:Y:S01]  /*0a10*/  IMAD.MOV.U32 R23, RZ, RZ, -0x1 ;  /* 0xffffffffff177424 */ /* 0x000fe200078e00ff */
[----:B------:R-:W-:-:S13]  /*0a20*/  ISETP.GE.U32.AND.EX P0, PT, R17, UR5, PT, P0 ;  /* 0x0000000511007c0c */ /* 0x000fda000bf06100 */
[----:B------:R-:W-:Y:S05]  /*0a30*/  @P0 BRA `(.L_x_9) ;  /* 0x00000004002c0947 */ /* 0x000fea0003800000 */
[----:B------:R-:W0:Y:S01]  /*0a40*/  LDC.64 R24, c[0x0][0x628] ;  /* 0x00018a00ff187b82 */ /* 0x000e220000000a00 */
[----:B------:R-:W-:Y:S02]  /*0a50*/  IMAD.MOV.U32 R8, RZ, RZ, R16 ;  /* 0x000000ffff087224 */ /* 0x000fe400078e0010 */
[----:B------:R-:W-:-:S05]  /*0a60*/  IMAD.MOV.U32 R9, RZ, RZ, R17 ;  /* 0x000000ffff097224 */ /* 0x000fca00078e0011 */
[----:B------:R-:W1:Y:S08]  /*0a70*/  LDC R0, c[0x0][0x630] ;  /* 0x00018c00ff007b82 */ /* 0x000e700000000800 */
[----:B------:R-:W2:Y:S01]  /*0a80*/  LDC.64 R26, c[0x0][0x620] ;  /* 0x00018800ff1a7b82 */ /* 0x000ea20000000a00 */
[----:B0-----:R-:W-:-:S04]  /*0a90*/  ISETP.NE.U32.AND P0, PT, R24, RZ, PT ;  /* 0x000000ff1800720c */ /* 0x001fc80003f05070 */
[----:B------:R-:W-:-:S13]  /*0aa0*/  ISETP.NE.AND.EX P0, PT, R25, RZ, PT, P0 ;  /* 0x000000ff1900720c */ /* 0x000fda0003f05300 */
[----:B-12---:R-:W-:Y:S05]  /*0ab0*/  @!P0 BRA `(.L_x_10) ;  /* 0x0000000000288947 */ /* 0x006fea0003800000 */
[----:B------:R-:W0:Y:S02]  /*0ac0*/  LDC R13, c[0x0][0x634] ;  /* 0x00018d00ff0d7b82 */ /* 0x000e240000000800 */
[----:B0-----:R-:W-:-:S05]  /*0ad0*/  IADD3 R13, P0, R16, R13, RZ ;  /* 0x0000000d100d7210 */ /* 0x001fca0007f1e0ff */
[----:B------:R-:W-:-:S04]  /*0ae0*/  IMAD.X R15, RZ, RZ, R17, P0 ;  /* 0x000000ffff0f7224 */ /* 0x000fc800000e0611 */
[----:B------:R-:W-:-:S04]  /*0af0*/  IMAD.WIDE.U32 R8, R15, R24, RZ ;  /* 0x000000180f087225 */ /* 0x000fc800078e00ff */
[----:B------:R-:W-:-:S04]  /*0b00*/  IMAD.WIDE.U32 R10, P0, R13, R25, R8 ;  /* 0x000000190d0a7225 */ /* 0x000fc80007800008 */
[----:B------:R-:W-:-:S04]  /*0b10*/  IMAD.WIDE.U32 R8, R13, R24, RZ ;  /* 0x000000180d087225 */ /* 0x000fc800078e00ff */
[----:B------:R-:W-:Y:S01]  /*0b20*/  IMAD.X R13, RZ, RZ, RZ, P0 ;  /* 0x000000ffff0d7224 */ /* 0x000fe200000e06ff */
[----:B------:R-:W-:Y:S01]  /*0b30*/  IADD3 RZ, P0, R9, R10, RZ ;  /* 0x0000000a09ff7210 */ /* 0x000fe20007f1e0ff */
[----:B------:R-:W-:-:S04]  /*0b40*/  IMAD.MOV.U32 R12, RZ, RZ, R11 ;  /* 0x000000ffff0c7224 */ /* 0x000fc800078e000b */
[----:B------:R-:W-:-:S08]  /*0b50*/  IMAD.WIDE.U32.X R8, R15, R25, R12, P0 ;  /* 0x000000190f087225 */ /* 0x000fd000000e040c */
.L_x_10:
[----:B------:R-:W0:Y:S01]  /*0b60*/  LDC.64 R24, c[0x0][0x640] ;  /* 0x00019000ff187b82 */ /* 0x000e220000000a00 */
[-CC-:B------:R-:W-:Y:S01]  /*0b70*/  SHF.R.U64 R28, R8, R0.reuse, R9.reuse ;  /* 0x00000000081c7219 */ /* 0x180fe20000001209 */
[----:B------:R-:W-:Y:S01]  /*0b80*/  IMAD R30, R7, R21, R4 ;  /* 0x00000015071e7224 */ /* 0x000fe200078e0204 */
[----:B------:R-:W-:Y:S01]  /*0b90*/  SHF.R.U32.HI R0, RZ, R0, R9 ;  /* 0x00000000ff007219 */ /* 0x000fe20000011609 */
[----:B------:R-:W-:Y:S01]  /*0ba0*/  IMAD.MOV.U32 R21, RZ, RZ, 0x1 ;  /* 0x00000001ff157424 */ /* 0x000fe200078e00ff */
[----:B------:R-:W-:-:S03]  /*0bb0*/  IADD3 R5, P0, RZ, -R28, RZ ;  /* 0x8000001cff057210 */ /* 0x000fc60007f1e0ff */
[----:B------:R-:W1:Y:S02]  /*0bc0*/  LDC R6, c[0x0][0x618] ;  /* 0x00018600ff067b82 */ /* 0x000e640000000800 */
[----:B------:R-:W-:-:S04]  /*0bd0*/  IMAD.X R9, RZ, RZ, ~R0, P0 ;  /* 0x000000ffff097224 */ /* 0x000fc800000e0e00 */
[-C--:B------:R-:W-:Y:S02]  /*0be0*/  IMAD R0, R9, R26.reuse, RZ ;  /* 0x0000001a09007224 */ /* 0x080fe400078e02ff */
[----:B------:R-:W2:Y:S01]  /*0bf0*/  LDC R11, c[0x0][0x608] ;  /* 0x00018200ff0b7b82 */ /* 0x000ea20000000800 */
[----:B------:R-:W-:-:S04]  /*0c00*/  IMAD.WIDE.U32 R8, R5, R26, R16 ;  /* 0x0000001a05087225 */ /* 0x000fc800078e0010 */
[----:B------:R-:W-:-:S03]  /*0c10*/  IMAD R5, R5, R27, R0 ;  /* 0x0000001b05057224 */ /* 0x000fc600078e0200 */
[----:B------:R-:W3:Y:S01]  /*0c20*/  LDC R12, c[0x0][0x658] ;  /* 0x00019600ff0c7b82 */ /* 0x000ee20000000800 */
[----:B0-----:R-:W-:Y:S01]  /*0c30*/  ISETP.NE.U32.AND P0, PT, R24, RZ, PT ;  /* 0x000000ff1800720c */ /* 0x001fe20003f05070 */
[----:B------:R-:W-:Y:S02]  /*0c40*/  IMAD.IADD R5, R9, 0x1, R5 ;  /* 0x0000000109057824 */ /* 0x000fe400078e0205 */
[----:B------:R-:W-:Y:S01]  /*0c50*/  IMAD.MOV.U32 R9, RZ, RZ, -0x1 ;  /* 0xffffffffff097424 */ /* 0x000fe200078e00ff */
[----:B------:R-:W-:-:S03]  /*0c60*/  ISETP.NE.AND.EX P0, PT, R25, RZ, PT, P0 ;  /* 0x000000ff1900720c */ /* 0x000fc60003f05300 */
[----:B------:R-:W0:Y:S01]  /*0c70*/  LDC R15, c[0x0][0x600] ;  /* 0x00018000ff0f7b82 */ /* 0x000e220000000800 */
[-CC-:B-1----:R-:W-:Y:S02]  /*0c80*/  SHF.R.U64 R13, R8, R6.reuse, R5.reuse ;  /* 0x00000006080d7219 */ /* 0x182fe40000001205 */
[----:B------:R-:W-:-:S05]  /*0c90*/  SHF.R.U32.HI R0, RZ, R6, R5 ;  /* 0x00000006ff007219 */ /* 0x000fca0000011605 */
[----:B------:R-:W1:Y:S01]  /*0ca0*/  LDC R14, c[0x0][0x648] ;  /* 0x00019200ff0e7b82 */ /* 0x000e620000000800 */
[-CC-:B--2---:R-:W-:Y:S02]  /*0cb0*/  SHF.R.U64 R27, R13, R11.reuse, R0.reuse ;  /* 0x0000000b0d1b7219 */ /* 0x184fe40000001200 */
[----:B------:R-:W-:-:S05]  /*0cc0*/  SHF.R.U32.HI R5, RZ, R11, R0 ;  /* 0x0000000bff057219 */ /* 0x000fca0000011600 */
[----:B------:R-:W2:Y:S01]  /*0cd0*/  LDC R20, c[0x0][0x638] ;  /* 0x00018e00ff147b82 */ /* 0x000ea20000000800 */
[-CC-:B---3--:R-:W-:Y:S02]  /*0ce0*/  SHF.R.U64 R26, R27, R12.reuse, R5.reuse ;  /* 0x0000000c1b1a7219 */ /* 0x188fe40000001205 */
[-C--:B------:R-:W-:Y:S02]  /*0cf0*/  SHF.L.U32 R0, R9, R12.reuse, RZ ;  /* 0x0000000c09007219 */ /* 0x080fe400000006ff */
[----:B------:R-:W-:Y:S01]  /*0d00*/  SHF.R.U32.HI R5, RZ, R12, R5 ;  /* 0x0000000cff057219 */ /* 0x000fe20000011605 */
[----:B------:R-:W-:Y:S01]  /*0d10*/  IMAD.MOV.U32 R4, RZ, RZ, R26 ;  /* 0x000000ffff047224 */ /* 0x000fe200078e001a */
[----:B------:R-:W-:Y:S01]  /*0d20*/  LOP3.LUT R10, RZ, R0, RZ, 0x33, !PT ;  /* 0x00000000ff0a7212 */ /* 0x000fe200078e33ff */
[----:B------:R-:W3:Y:S01]  /*0d30*/  LDC R23, c[0x0][0x610] ;  /* 0x00018400ff177b82 */ /* 0x000ee20000000800 */
[----:B------:R-:W-:Y:S05]  /*0d40*/  @!P0 BRA `(.L_x_11) ;  /* 0x0000000000288947 */ /* 0x000fea0003800000 */
[----:B------:R-:W4:Y:S02]  /*0d50*/  LDC R9, c[0x0][0x64c] ;  /* 0x00019300ff097b82 */ /* 0x000f240000000800 */
[----:B----4-:R-:W-:-:S05]  /*0d60*/  IADD3 R9, P0, R26, R9, RZ ;  /* 0x000000091a097210 */ /* 0x010fca0007f1e0ff */
        /* <DEDUP_REMOVED lines=8> */
.L_x_11:
[----:B-1----:R-:W-:Y:S01]  /*0df0*/  SHF.R.U64 R4, R4, R14, R5 ;  /* 0x0000000e04047219 */ /* 0x002fe20000001205 */
[----:B0-----:R-:W-:Y:S01]  /*0e00*/  VIADD R6, R15, 0xffffffff ;  /* 0xffffffff0f067836 */ /* 0x001fe20000000000 */
[----:B------:R-:W-:Y:S02]  /*0e10*/  SHF.L.U32 R0, R21, R12, RZ ;  /* 0x0000000c15007219 */ /* 0x000fe400000006ff */
[----:B------:R-:W-:Y:S01]  /*0e20*/  LOP3.LUT R5, R27, R10, RZ, 0xc0, !PT ;  /* 0x0000000a1b057212 */ /* 0x000fe200078ec0ff */
[----:B------:R-:W-:Y:S01]  /*0e30*/  IMAD.MOV R7, RZ, RZ, -R4 ;  /* 0x000000ffff077224 */ /* 0x000fe200078e0a04 */
[----:B------:R-:W-:Y:S02]  /*0e40*/  SEL R3, R3, R30, !P1 ;  /* 0x0000001e03037207 */ /* 0x000fe40004800000 */
[----:B------:R-:W-:Y:S01]  /*0e50*/  LOP3.LUT R6, R13, R6, RZ, 0xc0, !PT ;  /* 0x000000060d067212 */ /* 0x000fe200078ec0ff */
[----:B------:R-:W-:Y:S02]  /*0e60*/  IMAD R4, R0, R4, R5 ;  /* 0x0000000400047224 */ /* 0x000fe400078e0205 */
[----:B--2---:R-:W-:-:S02]  /*0e70*/  IMAD R0, R7, R20, R26 ;  /* 0x0000001407007224 */ /* 0x004fc400078e021a */
[----:B---3--:R-:W-:Y:S02]  /*0e80*/  IMAD R3, R4, R23, R3 ;  /* 0x0000001704037224 */ /* 0x008fe400078e0203 */
[----:B------:R-:W-:Y:S02]  /*0e90*/  IMAD.MOV.U32 R5, RZ, RZ, 0x1 ;  /* 0x00000001ff057424 */ /* 0x000fe400078e00ff */
[----:B------:R-:W-:Y:S02]  /*0ea0*/  IMAD R4, R0, R15, R6 ;  /* 0x0000000f00047224 */ /* 0x000fe400078e0206 */
[----:B------:R-:W-:Y:S01]  /*0eb0*/  IMAD.MOV.U32 R23, RZ, RZ, R28 ;  /* 0x000000ffff177224 */ /* 0x000fe200078e001c */
[----:B------:R-:W-:Y:S02]  /*0ec0*/  PRMT R0, R5, 0x7610, R0 ;  /* 0x0000761005007816 */ /* 0x000fe40000000000 */
[----:B------:R-:W-:Y:S02]  /*0ed0*/  SEL R152, R4, R3, !P1 ;  /* 0x0000000304987207 */ /* 0x000fe40004800000 */
[----:B------:R-:W-:-:S07]  /*0ee0*/  SEL R153, R3, R4, !P1 ;  /* 0x0000000403997207 */ /* 0x000fce0004800000 */
.L_x_9:
[----:B------:R-:W-:-:S08]  /*0ef0*/  NOP ;  /* 0x0000000000007918 */ /* 0x000fd00000000000 */
[----:B------:R-:W0:Y:S02]  /*0f00*/  USETMAXREG.TRY_ALLOC.CTAPOOL UP0, 0xe8 ;  /* 0x000000e8000079c8 */ /* 0x000e240008000600 */
[----:B0-----:R-:W-:-:S13]  /*0f10*/  PLOP3.LUT P0, PT, PT, PT, UP0, 0x80, 0x0 ;  /* 0x000000000000781c */ /* 0x001fda0003f0f008 */
[----:B------:R-:W-:Y:S05]  /*0f20*/  @!P0 BRA `(.L_x_9) ;  /* 0xfffffffc00f08947 */ /* 0x000fea000383ffff */
[----:B------:R-:W-:Y:S01]  /*0f30*/  ULDC.64 UR4, c[0x0][0x598] ;  /* 0x0001660000047ab9 */ /* 0x000fe20000000a00 */
[----:B------:R-:W-:Y:S01]  /*0f40*/  ULDC.64 UR36, c[0x0][0x208] ;  /* 0x0000820000247ab9 */ /* 0x000fe20000000a00 */
[----:B------:R-:W-:-:S04]  /*0f50*/  ISETP.NE.U32.AND P0, PT, RZ, UR4, PT ;  /* 0x00000004ff007c0c */ /* 0x000fc8000bf05070 */
[----:B------:R-:W-:-:S13]  /*0f60*/  ISETP.NE.AND.EX P0, PT, RZ, UR5, PT, P0 ;  /* 0x00000005ff007c0c */ /* 0x000fda000bf05300 */
[----:B------:R-:W-:Y:S05]  /*0f70*/  @!P0 BRA `(.L_x_12) ;  /* 0x00000000001c8947 */ /* 0x000fea0003800000 */
[----:B------:R-:W0:Y:S02]  /*0f80*/  LDC.64 R4, c[0x0][0x598] ;  /* 0x00016600ff047b82 */ /* 0x000e240000000a00 */
[----:B0-----:R-:W2:Y:S02]  /*0f90*/  LDG.E.64 R4, desc[UR36][R4.64] ;  /* 0x0000002404047981 */ /* 0x001ea4000c1e1b00 */
[----:B--2---:R-:W-:-:S04]  /*0fa0*/  ISETP.NE.U32.AND P0, PT, R4, RZ, PT ;  /* 0x000000ff0400720c */ /* 0x004fc80003f05070 */
[----:B------:R-:W-:-:S13]  /*0fb0*/  ISETP.NE.AND.EX P0, PT, R5, RZ, PT, P0 ;  /* 0x000000ff0500720c */ /* 0x000fda0003f05300 */
[----:B------:R-:W-:Y:S05]  /*0fc0*/  @!P0 BRA `(.L_x_12) ;  /* 0x0000000000088947 */ /* 0x000fea0003800000 */
[----:B------:R0:W5:Y:S01]  /*0fd0*/  LD.E R154, desc[UR36][R4.64] ;  /* 0x00000024049a7980 */ /* 0x000162000c101900 */
[----:B------:R-:W-:Y:S05]  /*0fe0*/  BRA `(.L_x_13) ;  /* 0x0000000000247947 */ /* 0x000fea0003800000 */
.L_x_12:
[----:B------:R-:W-:Y:S02]  /*0ff0*/  ULDC.64 UR4, c[0x0][0x588] ;  /* 0x0001620000047ab9 */ /* 0x000fe40000000a00 */
[----:B------:R-:W-:-:S04]  /*1000*/  ISETP.NE.U32.AND P0, PT, RZ, UR4, PT ;  /* 0x00000004ff007c0c */ /* 0x000fc8000bf05070 */
[----:B------:R-:W-:-:S13]  /*1010*/  ISETP.NE.AND.EX P0, PT, RZ, UR5, PT, P0 ;  /* 0x00000005ff007c0c */ /* 0x000fda000bf05300 */
[----:B------:R-:W-:Y:S05]  /*1020*/  @!P0 BRA `(.L_x_14) ;  /* 0x00000000000c8947 */ /* 0x000fea0003800000 */
[----:B------:R-:W0:Y:S02]  /*1030*/  LDC.64 R154, c[0x0][0x588] ;  /* 0x00016200ff9a7b82 */ /* 0x000e240000000a00 */
[----:B0-----:R1:W5:Y:S01]  /*1040*/  LDG.E R154, desc[UR36][R154.64] ;  /* 0x000000249a9a7981 */ /* 0x001362000c1e1900 */
[----:B------:R-:W-:Y:S05]  /*1050*/  BRA `(.L_x_13) ;  /* 0x0000000000087947 */ /* 0x000fea0003800000 */
.L_x_14:
[----:B------:R-:W-:Y:S02]  /*1060*/  ULDC UR4, c[0x0][0x580] ;  /* 0x0001600000047ab9 */ /* 0x000fe40000000800 */
[----:B------:R-:W-:-:S07]  /*1070*/  IMAD.U32 R154, RZ, RZ, UR4 ;  /* 0x00000004ff9a7e24 */ /* 0x000fce000f8e00ff */
.L_x_13:
[----:B------:R-:W-:Y:S02]  /*1080*/  ULDC.64 UR4, c[0x0][0x5a0] ;  /* 0x0001680000047ab9 */ /* 0x000fe40000000a00 */
[----:B------:R-:W-:-:S04]  /*1090*/  ISETP.NE.U32.AND P0, PT, RZ, UR4, PT ;  /* 0x00000004ff007c0c */ /* 0x000fc8000bf05070 */
[----:B------:R-:W-:-:S13]  /*10a0*/  ISETP.NE.AND.EX P0, PT, RZ, UR5, PT, P0 ;  /* 0x00000005ff007c0c */ /* 0x000fda000bf05300 */
[----:B------:R-:W-:Y:S05]  /*10b0*/  @!P0 BRA `(.L_x_15) ;  /* 0x00000000001c8947 */ /* 0x000fea0003800000 */
[----:B0-----:R-:W0:Y:S02]  /*10c0*/  LDC.64 R4, c[0x0][0x5a0] ;  /* 0x00016800ff047b82 */ /* 0x001e240000000a00 */
[----:B0-----:R-:W2:Y:S02]  /*10d0*/  LDG.E.64 R4, desc[UR36][R4.64] ;  /* 0x0000002404047981 */ /* 0x001ea4000c1e1b00 */
[----:B--2---:R-:W-:-:S04]  /*10e0*/  ISETP.NE.U32.AND P0, PT, R4, RZ, PT ;  /* 0x000000ff0400720c */ /* 0x004fc80003f05070 */
[----:B------:R-:W-:-:S13]  /*10f0*/  ISETP.NE.AND.EX P0, PT, R5, RZ, PT, P0 ;  /* 0x000000ff0500720c */ /* 0x000fda0003f05300 */
[----:B------:R-:W-:Y:S05]  /*1100*/  @!P0 BRA `(.L_x_15) ;  /* 0x0000000000088947 */ /* 0x000fea0003800000 */
[----:B-1----:R0:W5:Y:S01]  /*1110*/  LD.E R155, desc[UR36][R4.64] ;  /* 0x00000024049b7980 */ /* 0x002162000c101900 */
[----:B------:R-:W-:Y:S05]  /*1120*/  BRA `(.L_x_16) ;  /* 0x0000000000247947 */ /* 0x000fea0003800000 */
.L_x_15:
[----:B------:R-:W-:Y:S02]  /*1130*/  ULDC.64 UR4, c[0x0][0x590] ;  /* 0x0001640000047ab9 */ /* 0x000fe40000000a00 */
[----:B------:R-:W-:-:S04]  /*1140*/  ISETP.NE.U32.AND P0, PT, RZ, UR4, PT ;  /* 0x00000004ff007c0c */ /* 0x000fc8000bf05070 */
[----:B------:R-:W-:-:S13]  /*1150*/  ISETP.NE.AND.EX P0, PT, RZ, UR5, PT, P0 ;  /* 0x00000005ff007c0c */ /* 0x000fda000bf05300 */
[----:B------:R-:W-:Y:S05]  /*1160*/  @!P0 BRA `(.L_x_17) ;  /* 0x00000000000c8947 */ /* 0x000fea0003800000 */
[----:B0-----:R-:W1:Y:S02]  /*1170*/  LDC.64 R4, c[0x0][0x590] ;  /* 0x00016400ff047b82 */ /* 0x001e640000000a00 */
[----:B-1----:R1:W5:Y:S01]  /*1180*/  LDG.E R155, desc[UR36][R4.64] ;  /* 0x00000024049b7981 */ /* 0x002362000c1e1900 */
[----:B------:R-:W-:Y:S05]  /*1190*/  BRA `(.L_x_16) ;  /* 0x0000000000087947 */ /* 0x000fea0003800000 */
.L_x_17:
[----:B------:R-:W-:Y:S02]  /*11a0*/  ULDC UR4, c[0x0][0x584] ;  /* 0x0001610000047ab9 */ /* 0x000fe40000000800 */
[----:B-1----:R-:W-:-:S07]  /*11b0*/  IMAD.U32 R155, RZ, RZ, UR4 ;  /* 0x00000004ff9b7e24 */ /* 0x002fce000f8e00ff */
.L_x_16:
[----:B------:R-:W-:-:S13]  /*11c0*/  LOP3.LUT P0, RZ, R0, 0xff, RZ, 0xc0, !PT ;  /* 0x000000ff00ff7812 */ /* 0x000fda000780c0ff */
[----:B------:R-:W-:Y:S05]  /*11d0*/  @!P0 EXIT ;  /* 0x000000000000894d */ /* 0x000fea0003800000 */
[----:B------:R-:W-:Y:S01]  /*11e0*/  ULDC UR4, c[0x0][0x28c] ;  /* 0x0000a30000047ab9 */ /* 0x000fe20000000800 */
[----:B------:R-:W-:Y:S01]  /*11f0*/  LOP3.LUT R157, R19, 0x1, RZ, 0xfc, !PT ;  /* 0x00000001139d7812 */ /* 0x000fe200078efcff */
[----:B------:R-:W-:Y:S01]  /*1200*/  UIADD3 UR4, UR4, 0x1f, URZ ;  /* 0x0000001f04047890 */ /* 0x000fe2000fffe03f */
[----:B------:R-:W-:Y:S01]  /*1210*/  UMOV UR38, URZ ;  /* 0x0000003f00267c82 */ /* 0x000fe20008000000 */
[----:B------:R-:W-:Y:S02]  /*1220*/  UMOV UR39, URZ ;  /* 0x0000003f00277c82 */ /* 0x000fe40008000000 */
[----:B------:R-:W-:-:S04]  /*1230*/  USHF.R.S32.HI UR5, URZ, 0x1f, UR4 ;  /* 0x0000001f3f057899 */ /* 0x000fc80008011404 */
[----:B------:R-:W-:-:S04]  /*1240*/  ULEA.HI UR5, UR5, UR4, URZ, 0x5 ;  /* 0x0000000405057291 */ /* 0x000fc8000f8f283f */
[----:B------:R-:W-:-:S12]  /*1250*/  USHF.R.S32.HI UR40, URZ, 0x5, UR5 ;  /* 0x000000053f287899 */ /* 0x000fd80008011405 */
.L_x_293:
[----:B------:R-:W-:Y:S01]  /*1260*/  LOP3.LUT R0, R18, 0x80, RZ, 0xc0, !PT ;  /* 0x0000008012007812 */ /* 0x000fe200078ec0ff */
[----:B--2---:R-:W2:Y:S01]  /*1270*/  S2UR UR7, SR_CgaCtaId ;  /* 0x00000000000779c3 */ /* 0x004ea20000008800 */
[----:B------:R-:W-:Y:S02]  /*1280*/  UMOV UR6, 0x400 ;  /* 0x0000040000067882 */ /* 0x000fe40000000000 */
[----:B------:R-:W-:-:S06]  /*1290*/  SHF.R.U32.HI R0, RZ, 0x7, R0 ;  /* 0x00000007ff007819 */ /* 0x000fcc0000011600 */
[----:B---3--:R-:W3:Y:S01]  /*12a0*/  SHFL.IDX PT, R0, R0, RZ, 0x1f ;  /* 0x00001fff00007589 */ /* 0x008ee200000e0000 */
[----:B--2---:R-:W-:Y:S01]  /*12b0*/  ULEA UR6, UR7, UR6, 0x18 ;  /* 0x0000000607067291 */ /* 0x004fe2000f8ec03f */
[----:B---3--:R-:W-:-:S13]  /*12c0*/  R2UR UR4, R0 ;  /* 0x00000000000472ca */ /* 0x008fda00000e0000 */
[----:B------:R-:W-:-:S04]  /*12d0*/  ULEA.HI UR5, UR4, UR4, URZ, 0x1 ;  /* 0x0000000404057291 */ /* 0x000fc8000f8f083f */
[----:B------:R-:W-:-:S04]  /*12e0*/  ULOP3.LUT UR5, UR5, 0xffffe, URZ, 0xc0, !UPT ;  /* 0x000ffffe05057892 */ /* 0x000fc8000f8ec03f */
[----:B------:R-:W-:-:S03]  /*12f0*/  UIADD3 UR5, UR4, -UR5, URZ ;  /* 0x8000000504057290 */ /* 0x000fc6000fffe03f */
[----:B------:R-:W-:Y:S01]  /*1300*/  ULDC UR4, c[0x0][0x28c] ;  /* 0x0000a30000047ab9 */ /* 0x000fe20000000800 */
[----:B------:R-:W-:Y:S01]  /*1310*/  ULEA UR5, UR5, UR6, 0xc ;  /* 0x0000000605057291 */ /* 0x000fe2000f8e603f */
[----:B------:R-:W-:-:S03]  /*1320*/  ISETP.LT.AND P0, PT, RZ, UR4, PT ;  /* 0x00000004ff007c0c */ /* 0x000fc6000bf01270 */
[----:B------:R-:W-:-:S04]  /*1330*/  UIADD3 UR5, UR5, 0x180, URZ ;  /* 0x0000018005057890 */ /* 0x000fc8000fffe03f */
[----:B------:R-:W-:-:S04]  /*1340*/  USHF.R.U32.HI UR5, URZ, 0x4, UR5 ;  /* 0x000000043f057899 */ /* 0x000fc80008011605 */
[----:B------:R-:W-:Y:S02]  /*1350*/  ULOP3.LUT UR41, UR5, 0x3fff, URZ, 0xc0, !UPT ;  /* 0x00003fff05297892 */ /* 0x000fe4000f8ec03f */
[----:B-1----:R-:W-:Y:S10]  /*1360*/  @P0 BRA `(.L_x_18) ;  /* 0x0000000000400947 */ /* 0x002ff40003800000 */
[----:B------:R-:W-:Y:S01]  /*1370*/  MOV R0, 0x0 ;  /* 0x0000000000007802 */ /* 0x000fe20000000f00 */
[----:B------:R-:W-:Y:S01]  /*1380*/  ULDC.64 UR4, c[0x4][0x68] ;  /* 0x01001a0000047ab9 */ /* 0x000fe20000000a00 */
[----:B------:R-:W-:Y:S01]  /*1390*/  ULDC.64 UR6, c[0x4][0x8] ;  /* 0x0100020000067ab9 */ /* 0x000fe20000000a00 */
[----:B01----:R-:W-:Y:S01]  /*13a0*/  IMAD.U32 R4, RZ, RZ, UR4 ;  /* 0x00000004ff047e24 */ /* 0x003fe2000f8e00ff */
[----:B------:R0:W1:Y:S01]  /*13b0*/  LDC.64 R14, c[0x4][R0] ;  /* 0x01000000000e7b82 */ /* 0x0000620000000a00 */
[----:B------:R-:W-:Y:S01]  /*13c0*/  IMAD.U32 R5, RZ, RZ, UR5 ;  /* 0x00000005ff057e24 */ /* 0x000fe2000f8e00ff */
[----:B------:R-:W-:Y:S01]  /*13d0*/  ULDC.64 UR4, c[0x4][0x70] ;  /* 0x01001c0000047ab9 */ /* 0x000fe20000000a00 */
[----:B------:R-:W-:Y:S02]  /*13e0*/  IMAD.U32 R10, RZ, RZ, UR6 ;  /* 0x00000006ff0a7e24 */ /* 0x000fe4000f8e00ff */
[----:B------:R-:W-:Y:S02]  /*13f0*/  IMAD.U32 R6, RZ, RZ, UR4 ;  /* 0x00000004ff067e24 */ /* 0x000fe4000f8e00ff */
[----:B------:R-:W-:-:S02]  /*1400*/  IMAD.U32 R7, RZ, RZ, UR5 ;  /* 0x00000005ff077e24 */ /* 0x000fc4000f8e00ff */
[----:B------:R-:W-:Y:S02]  /*1410*/  IMAD.U32 R11, RZ, RZ, UR7 ;  /* 0x00000007ff0b7e24 */ /* 0x000fe4000f8e00ff */
[----:B------:R-:W-:Y:S02]  /*1420*/  IMAD.MOV.U32 R8, RZ, RZ, 0x1e1 ;  /* 0x000001e1ff087424 */ /* 0x000fe400078e00ff */
[----:B------:R-:W-:Y:S02]  /*1430*/  IMAD.MOV.U32 R12, RZ, RZ, 0x1 ;  /* 0x00000001ff0c7424 */ /* 0x000fe400078e00ff */
[----:B0-----:R-:W-:-:S07]  /*1440*/  IMAD.MOV.U32 R13, RZ, RZ, RZ ;  /* 0x000000ffff0d7224 */ /* 0x001fce00078e00ff */
[----:B------:R-:W-:-:S07]  /*1450*/  LEPC R20, `(.L_x_18) ;  /* 0x000000001014794e */ /* 0x000fce0000000000 */
[----:B-1---5:R-:W-:Y:S05]  /*1460*/  CALL.ABS.NOINC R14 ;  /* 0x000000000e007343 */ /* 0x022fea0003c00000 */
.L_x_18:
[----:B------:R-:W-:-:S13]  /*1470*/  ISETP.NE.AND P0, PT, R157, 0x3, PT ;  /* 0x000000039d00780c */ /* 0x000fda0003f05270 */
[----:B------:R-:W-:Y:S05]  /*1480*/  @!P0 BRA `(.L_x_19) ;  /* 0x0000000000048947 */ /* 0x000fea0003800000 */
[----:B------:R-:W-:Y:S01]  /*1490*/  BPT.TRAP 0x1 ;  /* 0x000000040000795c */ /* 0x000fe20000300000 */
.L_x_19:
[----:B------:R-:W2:Y:S01]  /*14a0*/  S2UR UR5, SR_CgaCtaId ;  /* 0x00000000000579c3 */ /* 0x000ea20000008800 */
[----:B------:R-:W-:Y:S01]  /*14b0*/  UMOV UR4, 0x400 ;  /* 0x0000040000047882 */ /* 0x000fe20000000000 */
[----:B------:R-:W-:Y:S02]  /*14c0*/  IMAD.U32 R0, RZ, RZ, UR38 ;  /* 0x00000026ff007e24 */ /* 0x000fe4000f8e00ff */
[----:B------:R-:W-:-:S03]  /*14d0*/  IMAD.U32 R3, RZ, RZ, UR39 ;  /* 0x00000027ff037e24 */ /* 0x000fc6000f8e00ff */
[----:B------:R-:W-:Y:S01]  /*14e0*/  SHF.L.U32 R0, R0, 0x1f, RZ ;  /* 0x0000001f00007819 */ /* 0x000fe200000006ff */
[----:B--2---:R-:W-:-:S06]  /*14f0*/  ULEA UR4, UR5, UR4, 0x18 ;  /* 0x0000000405047291 */ /* 0x004fcc000f8ec03f */
[----:B------:R-:W-:-:S04]  /*1500*/  IMAD.U32 R6, RZ, RZ, UR4 ;  /* 0x00000004ff067e24 */ /* 0x000fc8000f8e00ff */
[----:B------:R-:W-:-:S04]  /*1510*/  IMAD R3, R3, 0x8, R6 ;  /* 0x0000000803037824 */ /* 0x000fc800078e0206 */
[----:B------:R2:W3:Y:S01]  /*1520*/  SYNCS.PHASECHK.TRANS64.TRYWAIT P1, [R3+URZ], R0 ;  /* 0x00000000030075a7 */ /* 0x0004e2000802017f */
[----:B------:R-:W-:Y:S05]  /*1530*/  @!P0 BRA `(.L_x_20) ;  /* 0x0000000000048947 */ /* 0x000fea0003800000 */
[----:B------:R-:W-:Y:S01]  /*1540*/  BPT.TRAP 0x1 ;  /* 0x000000040000795c */ /* 0x000fe20000300000 */
.L_x_20:
[----:B---3--:R-:W-:Y:S05]  /*1550*/  @P1 BRA `(.L_x_21) ;  /* 0x0000000000081947 */ /* 0x008fea0003800000 */
[----:B------:R-:W3:Y:S02]  /*1560*/  SYNCS.PHASECHK.TRANS64.TRYWAIT P1, [R3+URZ], R0 ;  /* 0x00000000030075a7 */ /* 0x000ee4000802017f */
[----:B---3--:R-:W-:Y:S05]  /*1570*/  @!P1 BRA `(.L_x_22) ;  /* 0x000000a400049947 */ /* 0x008fea0003800000 */
.L_x_21:
[----:B------:R-:W-:-:S04]  /*1580*/  UISETP.LT.AND UP0, UPT, UR40, 0x1, UPT ;  /* 0x000000012800788c */ /* 0x000fc8000bf01270 */
[----:B------:R-:W-:-:S06]  /*1590*/  USEL UR4, UR40, 0x1, UP0 ;  /* 0x0000000128047887 */ /* 0x000fcc0008000000 */
[----:B--23--:R-:W-:Y:S01]  /*15a0*/  IMAD.U32 R0, RZ, RZ, UR4 ;  /* 0x00000004ff007e24 */ /* 0x00cfe2000f8e00ff */
[----:B------:R-:W-:Y:S05]  /*15b0*/  WARPSYNC.ALL ;  /* 0x0000000000007948 */ /* 0x000fea0003800000 */
[----:B------:R-:W-:-:S04]  /*15c0*/  IADD3 R0, -R0, UR40, RZ ;  /* 0x0000002800007c10 */ /* 0x000fc8000fffe1ff */
[----:B------:R-:W-:Y:S02]  /*15d0*/  ISETP.GE.AND P1, PT, R0, 0x1, PT ;  /* 0x000000010000780c */ /* 0x000fe40003f26270 */
[----:B------:R-:W-:Y:S01]  /*15e0*/  R2UR UR4, R6 ;  /* 0x00000000060472ca */ /* 0x000fe200000e0000 */
[----:B------:R-:W-:Y:S01]  /*15f0*/  ULOP3.LUT UR41, UR41, 0x10000, URZ, 0xfc, !UPT ;  /* 0x0001000029297892 */ /* 0x000fe2000f8efc3f */
[----:B------:R-:W-:Y:S01]  /*1600*/  WARPGROUP.ARRIVE ;  /* 0x00000000000079c5 */ /* 0x000fe20000000000 */
[----:B------:R-:W-:Y:S01]  /*1610*/  UMOV UR5, 0x80000020 ;  /* 0x8000002000057882 */ /* 0x000fe20000000000 */
[----:B------:R-:W-:-:S09]  /*1620*/  UMOV UR7, 0x80000020 ;  /* 0x8000002000077882 */ /* 0x000fd20000000000 */
[----:B------:R-:W-:-:S04]  /*1630*/  UIADD3 UR4, UR4, 0x12180, URZ ;  /* 0x0001218004047890 */ /* 0x000fc8000fffe03f */
[----:B------:R-:W-:-:S04]  /*1640*/  USHF.R.U32.HI UR4, URZ, 0x4, UR4 ;  /* 0x000000043f047899 */ /* 0x000fc80008011604 */
[----:B------:R-:W-:-:S04]  /*1650*/  ULOP3.LUT UR4, UR4, 0x3fff, URZ, 0xc0, !UPT ;  /* 0x00003fff04047892 */ /* 0x000fc8000f8ec03f */
[----:B------:R-:W-:Y:S02]  /*1660*/  ULOP3.LUT UR9, UR4, 0x10000, URZ, 0xfc, !UPT ;  /* 0x0001000004097892 */ /* 0x000fe4000f8efc3f */
[----:B------:R-:W-:Y:S02]  /*1670*/  ULEA UR4, UR39, UR41, 0x9 ;  /* 0x0000002927047291 */ /* 0x000fe4000f8e483f */
[----:B------:R-:W-:-:S09]  /*1680*/  ULEA UR6, UR39, UR9, 0xa ;  /* 0x0000000927067291 */ /* 0x000fd2000f8e503f */
[----:B------:R-:W-:Y:S01]  /*1690*/  HGMMA.64x256x16.F32.BF16 R24, gdesc[UR4], RZ, !UPT, gsb0 ;  /* 0x03e00000041879f0 */ /* 0x000fe2000c0018ff */
[----:B------:R-:W-:Y:S02]  /*16a0*/  UIADD3 UR4, UR4, 0x2, URZ ;  /* 0x0000000204047890 */ /* 0x000fe4000fffe03f */
[----:B------:R-:W-:Y:S01]  /*16b0*/  UIADD3 UR6, UR6, 0x2, URZ ;  /* 0x0000000206067890 */ /* 0x000fe2000fffe03f */
[----:B------:R-:W-:Y:S01]  /*16c0*/  UMOV UR5, 0x80000020 ;  /* 0x8000002000057882 */ /* 0x000fe20000000000 */
[----:B------:R-:W-:Y:S01]  /*16d0*/  UMOV UR7, 0x80000020 ;  /* 0x8000002000077882 */ /* 0x000fe20000000000 */
[----:B------:R-:W-:Y:S02]  /*16e0*/  WARPGROUP.DEPBAR.LE gsb0, 0x0 ;  /* 0x00008000000079c5 */ /* 0x000fe40000010000 */
[----:B------:R-:W-:-:S15]  /*16f0*/  WARPGROUP.ARRIVE ;  /* 0x00000000000079c5 */ /* 0x000fde0000000000 */
[----:B------:R-:W-:-:S05]  /*1700*/  NOP ;  /* 0x0000000000007918 */ /* 0x000fca0000000000 */
[----:B------:R-:W-:Y:S03]  /*1710*/  HGMMA.64x256x16.F32.BF16 R24, gdesc[UR4], R24, gsb0 ;  /* 0x03e00000041879f0 */ /* 0x000fe60008001818 */
[----:B------:R-:W-:Y:S02]  /*1720*/  WARPGROUP.DEPBAR.LE gsb0, 0x0 ;  /* 0x00008000000079c5 */ /* 0x000fe40000010000 */
[----:B------:R-:W-:Y:S05]  /*1730*/  @!P1 BRA `(.L_x_23) ;  /* 0x0000000000e89947 */ /* 0x000fea0003800000 */
[----:B------:R-:W-:Y:S02]  /*1740*/  UIADD3 UR4, UR39, 0x1, URZ ;  /* 0x0000000127047890 */ /* 0x000fe4000fffe03f */
[----:B------:R-:W-:Y:S02]  /*1750*/  IMAD.U32 R3, RZ, RZ, UR39 ;  /* 0x00000027ff037e24 */ /* 0x000fe4000f8e00ff */
[----:B------:R-:W-:-:S04]  /*1760*/  UISETP.NE.AND UP0, UPT, UR4, 0x9, UPT ;  /* 0x000000090400788c */ /* 0x000fc8000bf05270 */
[----:B------:R-:W-:Y:S02]  /*1770*/  USEL UR5, URZ, 0x1, UP0 ;  /* 0x000000013f057887 */ /* 0x000fe40008000000 */
[----:B------:R-:W-:Y:S02]  /*1780*/  USEL UR8, UR4, URZ, UP0 ;  /* 0x0000003f04087287 */ /* 0x000fe40008000000 */
[----:B------:R-:W-:-:S06]  /*1790*/  ULOP3.LUT UR5, UR38, UR5, URZ, 0x3c, !UPT ;  /* 0x0000000526057292 */ /* 0x000fcc000f8e3c3f */
[----:B------:R-:W-:-:S07]  /*17a0*/  IMAD.U32 R7, RZ, RZ, UR5 ;  /* 0x00000005ff077e24 */ /* 0x000fce000f8e00ff */
.L_x_30:
[----:B------:R-:W-:Y:S05]  /*17b0*/  @!P0 BRA `(.L_x_24) ;  /* 0x0000000000048947 */ /* 0x000fea0003800000 */
[----:B------:R-:W-:Y:S01]  /*17c0*/  BPT.TRAP 0x1 ;  /* 0x000000040000795c */ /* 0x000fe20000300000 */
.L_x_24:
[----:B------:R-:W2:Y:S01]  /*17d0*/  S2UR UR5, SR_CgaCtaId ;  /* 0x00000000000579c3 */ /* 0x000ea20000008800 */
[----:B------:R-:W-:Y:S01]  /*17e0*/  UMOV UR4, 0x400 ;  /* 0x0000040000047882 */ /* 0x000fe20000000000 */
[----:B01----:R-:W-:Y:S01]  /*17f0*/  IMAD.U32 R5, RZ, RZ, UR8 ;  /* 0x00000008ff057e24 */ /* 0x003fe2000f8e00ff */
[----:B------:R-:W-:Y:S01]  /*1800*/  SHF.L.U32 R4, R7, 0x1f, RZ ;  /* 0x0000001f07047819 */ /* 0x000fe200000006ff */
[----:B--2---:R-:W-:-:S06]  /*1810*/  ULEA UR4, UR5, UR4, 0x18 ;  /* 0x0000000405047291 */ /* 0x004fcc000f8ec03f */
[----:B------:R-:W-:-:S04]  /*1820*/  IMAD.U32 R6, RZ, RZ, UR4 ;  /* 0x00000004ff067e24 */ /* 0x000fc8000f8e00ff */
[----:B------:R-:W-:-:S04]  /*1830*/  IMAD R5, R5, 0x8, R6 ;  /* 0x0000000805057824 */ /* 0x000fc800078e0206 */
[----:B------:R0:W1:Y:S01]  /*1840*/  SYNCS.PHASECHK.TRANS64.TRYWAIT P1, [R5+URZ], R4 ;  /* 0x00000004050075a7 */ /* 0x000062000802017f */
[----:B------:R-:W-:Y:S05]  /*1850*/  @!P0 BRA `(.L_x_25) ;  /* 0x0000000000048947 */ /* 0x000fea0003800000 */
[----:B------:R-:W-:Y:S01]  /*1860*/  BPT.TRAP 0x1 ;  /* 0x000000040000795c */ /* 0x000fe20000300000 */
.L_x_25:
[----:B-1----:R-:W-:Y:S05]  /*1870*/  @P1 BRA `(.L_x_26) ;  /* 0x0000000000081947 */ /* 0x002fea0003800000 */
[----:B------:R-:W1:Y:S02]  /*1880*/  SYNCS.PHASECHK.TRANS64.TRYWAIT P1, [R5+URZ], R4 ;  /* 0x00000004050075a7 */ /* 0x000e64000802017f */
[----:B-1----:R-:W-:Y:S05]  /*1890*/  @!P1 BRA `(.L_x_27) ;  /* 0x000000a000509947 */ /* 0x002fea0003800000 */
.L_x_26:
[----:B------:R-:W-:Y:S01]  /*18a0*/  ULEA UR4, UR8, UR41, 0x9 ;  /* 0x0000002908047291 */ /* 0x000fe2000f8e483f */
[----:B------:R-:W-:Y:S01]  /*18b0*/  WARPGROUP.ARRIVE ;  /* 0x00000000000079c5 */ /* 0x000fe20000000000 */
[----:B------:R-:W-:Y:S01]  /*18c0*/  ULEA UR6, UR8, UR9, 0xa ;  /* 0x0000000908067291 */ /* 0x000fe2000f8e503f */
[----:B------:R-:W-:Y:S01]  /*18d0*/  UMOV UR5, 0x80000020 ;  /* 0x8000002000057882 */ /* 0x000fe20000000000 */
[----:B------:R-:W-:-:S07]  /*18e0*/  UMOV UR7, 0x80000020 ;  /* 0x8000002000077882 */ /* 0x000fce0000000000 */
[----:B------:R-:W-:Y:S01]  /*18f0*/  HGMMA.64x256x16.F32.BF16 R24, gdesc[UR4], R24, gsb0 ;  /* 0x03e00000041879f0 */ /* 0x000fe20008001818 */
        /* <DEDUP_REMOVED lines=10> */
[----:B------:R-:W-:Y:S01]  /*19a0*/  BPT.TRAP 0x1 ;  /* 0x000000040000795c */ /* 0x000fe20000300000 */
.L_x_28:
[----:B------:R-:W-:-:S13]  /*19b0*/  ISETP.NE.AND P1, PT, R156, RZ, PT ;  /* 0x000000ff9c00720c */ /* 0x000fda0003f25270 */
[----:B01----:R-:W-:-:S04]  /*19c0*/  @P1 IMAD R4, R3, 0x8, R6 ;  /* 0x0000000803041824 */ /* 0x003fc800078e0206 */
[----:B------:R-:W-:-:S05]  /*19d0*/  @P1 VIADD R5, R4, 0x48 ;  /* 0x0000004804051836 */ /* 0x000fca0000000000 */
[----:B------:R-:W-:-:S04]  /*19e0*/  @P1 PRMT R5, R22, 0x654, R5 ;  /* 0x0000065416051816 */ /* 0x000fc80000000005 */
[----:B------:R0:W-:Y:S01]  /*19f0*/  @P1 SYNCS.ARRIVE.TRANS64.RED.A1T0 RZ, [R5+URZ], RZ ;  /* 0x000000ff05ff19a7 */ /* 0x0001e2000810043f */
[----:B------:R-:W-:-:S13]  /*1a00*/  ISETP.GT.U32.AND P1, PT, R19, 0x1, PT ;  /* 0x000000011300780c */ /* 0x000fda0003f24070 */
[----:B0-----:R-:W-:Y:S05]  /*1a10*/  @P1 BRA `(.L_x_29) ;  /* 0x0000000000041947 */ /* 0x001fea0003800000 */
[----:B------:R-:W-:Y:S01]  /*1a20*/  BPT.TRAP 0x1 ;  /* 0x000000040000795c */ /* 0x000fe20000300000 */
.L_x_29:
[----:B------:R-:W-:Y:S01]  /*1a30*/  UIADD3 UR8, UR8, 0x1, URZ ;  /* 0x0000000108087890 */ /* 0x000fe2000fffe03f */
[C---:B------:R-:W-:Y:S01]  /*1a40*/  ISETP.GT.AND P2, PT, R0.reuse, 0x1, PT ;  /* 0x000000010000780c */ /* 0x040fe20003f44270 */
[----:B------:R-:W-:Y:S02]  /*1a50*/  VIADD R3, R3, 0x1 ;  /* 0x0000000103037836 */ /* 0x000fe40000000000 */
[----:B------:R-:W-:Y:S01]  /*1a60*/  UISETP.NE.AND UP0, UPT, UR8, 0x9, UPT ;  /* 0x000000090800788c */ /* 0x000fe2000bf05270 */
[----:B------:R-:W-:Y:S02]  /*1a70*/  VIADD R0, R0, 0xffffffff ;  /* 0xffffffff00007836 */ /* 0x000fe40000000000 */
[C---:B------:R-:W-:Y:S01]  /*1a80*/  ISETP.NE.AND P1, PT, R3.reuse, 0x9, PT ;  /* 0x000000090300780c */ /* 0x040fe20003f25270 */
[----:B------:R-:W-:Y:S02]  /*1a90*/  USEL UR4, URZ, 0x1, UP0 ;  /* 0x000000013f047887 */ /* 0x000fe40008000000 */
[----:B------:R-:W-:Y:S01]  /*1aa0*/  USEL UR8, UR8, URZ, UP0 ;  /* 0x0000003f08087287 */ /* 0x000fe20008000000 */
[----:B------:R-:W-:-:S03]  /*1ab0*/  SEL R3, R3, RZ, P1 ;  /* 0x000000ff03037207 */ /* 0x000fc60000800000 */
[----:B------:R-:W-:Y:S01]  /*1ac0*/  LOP3.LUT R7, R7, UR4, RZ, 0x3c, !PT ;  /* 0x0000000407077c12 */ /* 0x000fe2000f8e3cff */
[----:B------:R-:W-:Y:S07]  /*1ad0*/  @P2 BRA `(.L_x_30) ;  /* 0xfffffffc00342947 */ /* 0x000fee000383ffff */
.L_x_23:
[----:B------:R-:W2:Y:S02]  /*1ae0*/  LDC R0, c[0x0][0x28c] ;  /* 0x0000a300ff007b82 */ /* 0x000ea40000000800 */
[----:B--2---:R-:W-:-:S13]  /*1af0*/  ISETP.GE.AND P1, PT, R0, 0x1, PT ;  /* 0x000000010000780c */ /* 0x004fda0003f26270 */
[----:B------:R-:W-:Y:S05]  /*1b00*/  @!P1 BRA `(.L_x_31) ;  /* 0x0000000000509947 */ /* 0x000fea0003800000 */
[----:B------:R-:W-:Y:S05]  /*1b10*/  @!P0 BRA `(.L_x_32) ;  /* 0x0000000000048947 */ /* 0x000fea0003800000 */
[----:B------:R-:W-:Y:S01]  /*1b20*/  BPT.TRAP 0x1 ;  /* 0x000000040000795c */ /* 0x000fe20000300000 */
.L_x_32:
[----:B------:R-:W-:Y:S01]  /*1b30*/  ISETP.NE.AND P1, PT, R156, RZ, PT ;  /* 0x000000ff9c00720c */ /* 0x000fe20003f25270 */
[----:B------:R-:W-:Y:S01]  /*1b40*/  BSSY B0, `(.L_x_33) ;  /* 0x000000e000007945 */ /* 0x000fe20003800000 */
[----:B------:R-:W-:-:S11]  /*1b50*/  ISETP.GT.U32.AND P0, PT, R19, 0x1, PT ;  /* 0x000000011300780c */ /* 0x000fd60003f04070 */
[----:B------:R-:W-:Y:S05]  /*1b60*/  @!P1 BRA `(.L_x_34) ;  /* 0x00000000002c9947 */ /* 0x000fea0003800000 */
[----:B------:R-:W-:-:S04]  /*1b70*/  UISETP.LT.AND UP0, UPT, UR40, 0x1, UPT ;  /* 0x000000012800788c */ /* 0x000fc8000bf01270 */
[----:B------:R-:W-:-:S04]  /*1b80*/  USEL UR6, UR40, 0x1, UP0 ;  /* 0x0000000128067887 */ /* 0x000fc80008000000 */
[----:B------:R-:W-:-:S04]  /*1b90*/  UIADD3 UR6, UR39, UR40, -UR6 ;  /* 0x0000002827067290 */ /* 0x000fc8000fffe806 */
[----:B------:R-:W-:-:S04]  /*1ba0*/  UIMAD.WIDE.U32 UR4, UR6, 0x38e38e39, URZ ;  /* 0x38e38e39060478a5 */ /* 0x000fc8000f8e003f */
[----:B------:R-:W-:-:S04]  /*1bb0*/  USHF.R.U32.HI UR4, URZ, 0x1, UR5 ;  /* 0x000000013f047899 */ /* 0x000fc80008011605 */
[----:B------:R-:W-:-:S06]  /*1bc0*/  UIMAD UR6, UR4, -0x9, UR6 ;  /* 0xfffffff7040678a4 */ /* 0x000fcc000f8e0206 */
[----:B------:R-:W-:-:S04]  /*1bd0*/  IMAD.U32 R3, RZ, RZ, UR6 ;  /* 0x00000006ff037e24 */ /* 0x000fc8000f8e00ff */
[----:B------:R-:W-:-:S04]  /*1be0*/  IMAD R0, R3, 0x8, R6 ;  /* 0x0000000803007824 */ /* 0x000fc800078e0206 */
[----:B------:R-:W-:-:S05]  /*1bf0*/  VIADD R3, R0, 0x48 ;  /* 0x0000004800037836 */ /* 0x000fca0000000000 */
[----:B------:R-:W-:-:S04]  /*1c00*/  PRMT R3, R22, 0x654, R3 ;  /* 0x0000065416037816 */ /* 0x000fc80000000003 */
[----:B------:R2:W-:Y:S03]  /*1c10*/  SYNCS.ARRIVE.TRANS64.RED.A1T0 RZ, [R3+URZ], RZ ;  /* 0x000000ff03ff79a7 */ /* 0x0005e6000810043f */
.L_x_34:
[----:B------:R-:W-:Y:S05]  /*1c20*/  BSYNC B0 ;  /* 0x0000000000007941 */ /* 0x000fea0003800000 */
.L_x_33:
[----:B------:R-:W-:Y:S05]  /*1c30*/  @P0 BRA `(.L_x_31) ;  /* 0x0000000000040947 */ /* 0x000fea0003800000 */
[----:B------:R-:W-:Y:S01]  /*1c40*/  BPT.TRAP 0x1 ;  /* 0x000000040000795c */ /* 0x000fe20000300000 */
.L_x_31:
[----:B------:R-:W3:Y:S01]  /*1c50*/  LDC R7, c[0x0][0x288] ;  /* 0x0000a200ff077b82 */ /* 0x000ee20000000800 */
[--C-:B------:R-:W-:Y:S01]  /*1c60*/  SHF.R.U32.HI R0, RZ, 0x2, R18.reuse ;  /* 0x00000002ff007819 */ /* 0x100fe20000011612 */
[----:B------:R-:W-:Y:S01]  /*1c70*/  UIADD3 UR39, UR40, UR39, URZ ;  /* 0x0000002728277290 */ /* 0x000fe2000fffe03f */
[----:B01----:R-:W-:Y:S01]  /*1c80*/  LOP3.LUT R4, R18, 0x60, RZ, 0xc0, !PT ;  /* 0x0000006012047812 */ /* 0x003fe200078ec0ff */
[----:B------:R-:W-:Y:S01]  /*1c90*/  ULDC UR7, c[0x0][0x284] ;  /* 0x0000a10000077ab9 */ /* 0x000fe20000000800 */
[----:B------:R-:W-:Y:S01]  /*1ca0*/  SHF.R.U32.HI R5, RZ, 0x7, R18 ;  /* 0x00000007ff057819 */ /* 0x000fe20000011612 */
[----:B------:R-:W-:Y:S01]  /*1cb0*/  UISETP.GT.U32.AND UP0, UPT, UR39, 0x8, UPT ;  /* 0x000000082700788c */ /* 0x000fe2000bf04070 */
[----:B--2---:R-:W-:Y:S01]  /*1cc0*/  LOP3.LUT R3, R0, 0x7, RZ, 0xc0, !PT ;  /* 0x0000000700037812 */ /* 0x004fe200078ec0ff */
[----:B------:R-:W-:Y:S01]  /*1cd0*/  UISETP.GE.U32.AND UP1, UPT, UR40, 0x9, UPT ;  /* 0x000000092800788c */ /* 0x000fe2000bf26070 */
[----:B------:R-:W-:Y:S01]  /*1ce0*/  SHF.R.U32.HI R10, RZ, 0x1, R4 ;  /* 0x00000001ff0a7819 */ /* 0x000fe20000011604 */
[----:B------:R-:W-:Y:S01]  /*1cf0*/  IMAD.SHL.U32 R4, R18, 0x2, RZ ;  /* 0x0000000212047824 */ /* 0x000fe200078e00ff */
[----:B------:R-:W-:Y:S01]  /*1d00*/  LOP3.LUT R0, R5, 0x1, RZ, 0xc0, !PT ;  /* 0x0000000105007812 */ /* 0x000fe200078ec0ff */
[----:B------:R-:W-:Y:S01]  /*1d10*/  UISETP.LT.U32.AND UP0, UPT, UR40, 0x9, UP0 ;  /* 0x000000092800788c */ /* 0x000fe20008701070 */
[----:B------:R-:W-:Y:S01]  /*1d20*/  IADD3 R5, RZ, -R10, -R3 ;  /* 0x8000000aff057210 */ /* 0x000fe20007ffe803 */
[----:B------:R-:W-:Y:S01]  /*1d30*/  ULDC.64 UR8, c[0x0][0x5d0] ;  /* 0x0001740000087ab9 */ /* 0x000fe20000000a00 */
[----:B------:R-:W-:Y:S01]  /*1d40*/  LOP3.LUT R9, R4, 0x6, RZ, 0xc0, !PT ;  /* 0x0000000604097812 */ /* 0x000fe200078ec0ff */
[C---:B------:R-:W-:Y:S01]  /*1d50*/  IMAD.SHL.U32 R6, R0.reuse, 0x40, RZ ;  /* 0x0000004000067824 */ /* 0x040fe200078e00ff */
[----:B------:R-:W-:Y:S01]  /*1d60*/  SHF.R.S32.HI R21, RZ, 0x1f, R23 ;  /* 0x0000001fff157819 */ /* 0x000fe20000011417 */
[----:B------:R-:W-:Y:S01]  /*1d70*/  IMAD R11, R0, -0x40, R5 ;  /* 0xffffffc0000b7824 */ /* 0x000fe200078e0205 */
[----:B------:R-:W-:Y:S01]  /*1d80*/  LOP3.LUT R0, R18, 0x3, RZ, 0xc0, !PT ;  /* 0x0000000312007812 */ /* 0x000fe200078ec0ff */
[----:B------:R-:W-:Y:S01]  /*1d90*/  UIMAD.WIDE.U32 UR4, UR39, 0x38e38e39, URZ ;  /* 0x38e38e39270478a5 */ /* 0x000fe2000f8e003f */
[----:B------:R-:W-:Y:S01]  /*1da0*/  PRMT R8, R9, 0x6540, R152 ;  /* 0x0000654009087816 */ /* 0x000fe20000000098 */
[----:B------:R-:W-:Y:S01]  /*1db0*/  IMAD.SHL.U32 R152, R152, 0x100, RZ ;  /* 0x0000010098987824 */ /* 0x000fe200078e00ff */
[----:B------:R-:W-:Y:S01]  /*1dc0*/  USEL UR6, URZ, 0x1, !UP0 ;  /* 0x000000013f067887 */ /* 0x000fe2000c000000 */
[----:B---3--:R-:W-:Y:S01]  /*1dd0*/  IMAD R13, R0, -0x2, R7 ;  /* 0xfffffffe000d7824 */ /* 0x008fe200078e0207 */
[----:B------:R-:W-:Y:S01]  /*1de0*/  SHF.R.S32.HI R9, RZ, 0x1f, R8 ;  /* 0x0000001fff097819 */ /* 0x000fe20000011408 */
[----:B------:R-:W-:Y:S01]  /*1df0*/  IMAD.SHL.U32 R0, R153, 0x80, RZ ;  /* 0x0000008099007824 */ /* 0x000fe200078e00ff */
[----:B------:R-:W-:Y:S01]  /*1e00*/  ISETP.GE.AND P0, PT, R152, R7, PT ;  /* 0x000000079800720c */ /* 0x000fe20003f06270 */
[----:B------:R-:W-:Y:S01]  /*1e10*/  IMAD R4, R21, UR8, RZ ;  /* 0x0000000815047c24 */ /* 0x000fe2000f8e02ff */
[----:B------:R-:W-:Y:S01]  /*1e20*/  LOP3.LUT R3, R6, 0x40, R3, 0xe2, !PT ;  /* 0x0000004006037812 */ /* 0x000fe200078ee203 */
[----:B------:R-:W-:Y:S01]  /*1e30*/  USHF.R.U32.HI UR4, URZ, 0x1, UR5 ;  /* 0x000000013f047899 */ /* 0x000fe20008011605 */
[C---:B------:R-:W-:Y:S01]  /*1e40*/  ISETP.GE.OR P0, PT, R0.reuse, UR7, P0 ;  /* 0x0000000700007c0c */ /* 0x040fe20008706670 */
[----:B------:R-:W-:Y:S01]  /*1e50*/  ULOP3.LUT UR38, UR38, UR6, URZ, 0x3c, !UPT ;  /* 0x0000000626267292 */ /* 0x000fe2000f8e3c3f */
[----:B------:R-:W-:Y:S01]  /*1e60*/  IMAD.WIDE R6, R153, 0x80, RZ ;  /* 0x0000008099067825 */ /* 0x000fe200078e02ff */
[----:B------:R-:W-:Y:S01]  /*1e70*/  UIMAD UR39, UR4, -0x9, UR39 ;  /* 0xfffffff7042778a4 */ /* 0x000fe2000f8e0227 */
[----:B------:R-:W-:Y:S01]  /*1e80*/  IADD3 R0, -R0, UR7, R11 ;  /* 0x0000000700007c10 */ /* 0x000fe2000fffe10b */
[----:B------:R-:W-:Y:S01]  /*1e90*/  @UP1 ULOP3.LUT UR38, UR38, 0x1, UR4, 0x78, !UPT ;  /* 0x0000000126261892 */ /* 0x000fe2000f8e7804 */
[C---:B------:R-:W-:Y:S01]  /*1ea0*/  IMAD R15, R23.reuse, UR9, R4 ;  /* 0x00000009170f7c24 */ /* 0x040fe2000f8e0204 */
[----:B------:R-:W-:Y:S01]  /*1eb0*/  LOP3.LUT R169, R6, R3, R10, 0xfe, !PT ;  /* 0x0000000306a97212 */ /* 0x000fe200078efe0a */
[----:B------:R-:W-:-:S04]  /*1ec0*/  IMAD.WIDE.U32 R4, R23, UR8, R8 ;  /* 0x0000000817047c25 */ /* 0x000fc8000f8e0008 */
[----:B------:R-:W-:Y:S02]  /*1ed0*/  IMAD.IADD R5, R5, 0x1, R15 ;  /* 0x0000000105057824 */ /* 0x000fe400078e020f */
[----:B------:R-:W-:Y:S02]  /*1ee0*/  IMAD.IADD R3, R13, 0x1, -R152 ;  /* 0x000000010d037824 */ /* 0x000fe400078e0a98 */
[----:B------:R-:W-:Y:S01]  /*1ef0*/  IMAD.MOV.U32 R153, RZ, RZ, -0x1 ;  /* 0xffffffffff997424 */ /* 0x000fe200078e00ff */
[----:B------:R-:W-:Y:S06]  /*1f00*/  @P0 BRA `(.L_x_35) ;  /* 0x0000007800dc0947 */ /* 0x000fec0003800000 */
[----:B------:R-:W0:Y:S01]  /*1f10*/  LDC.64 R10, c[0x0][0x5c8] ;  /* 0x00017200ff0a7b82 */ /* 0x000e220000000a00 */
[----:B-----5:R-:W-:Y:S01]  /*1f20*/  FSETP.NEU.AND P1, PT, R155, RZ, PT ;  /* 0x000000ff9b00720b */ /* 0x020fe20003f2d000 */
[----:B------:R-:W-:Y:S01]  /*1f30*/  BSSY B0, `(.L_x_35) ;  /* 0x00007b4000007945 */ /* 0x000fe20003800000 */
[----:B------:R-:W-:-:S04]  /*1f40*/  ISETP.GT.AND P0, PT, R3, RZ, PT ;  /* 0x000000ff0300720c */ /* 0x000fc80003f04270 */
[----:B------:R-:W-:Y:S01]  /*1f50*/  ISETP.GT.AND P3, PT, R0, RZ, P0 ;  /* 0x000000ff0000720c */ /* 0x000fe20000764270 */
[-C--:B0-----:R-:W-:Y:S02]  /*1f60*/  IMAD R12, R7, R10.reuse, RZ ;  /* 0x0000000a070c7224 */ /* 0x081fe400078e02ff */
[----:B------:R-:W-:-:S04]  /*1f70*/  IMAD.WIDE.U32 R160, R169, R10, R4 ;  /* 0x0000000aa9a07225 */ /* 0x000fc800078e0004 */
[----:B------:R-:W-:-:S04]  /*1f80*/  IMAD R5, R169, R11, R12 ;  /* 0x0000000ba9057224 */ /* 0x000fc800078e020c */
[----:B------:R-:W-:Y:S01]  /*1f90*/  IMAD.IADD R171, R161, 0x1, R5 ;  /* 0x00000001a1ab7824 */ /* 0x000fe200078e0205 */
[----:B------:R-:W-:Y:S06]  /*1fa0*/  @!P1 BRA `(.L_x_36) ;  /* 0x0000005400989947 */ /* 0x000fec0003800000 */
[----:B------:R-:W0:Y:S01]  /*1fb0*/  LDC.64 R14, c[0x0][0x5b8] ;  /* 0x00016e00ff0e7b82 */ /* 0x000e220000000a00 */
[----:B------:R-:W-:-:S07]  /*1fc0*/  ULDC.64 UR4, c[0x0][0x5c0] ;  /* 0x0001700000047ab9 */ /* 0x000fce0000000a00 */
[----:B------:R-:W1:Y:S08]  /*1fd0*/  LDC.64 R166, c[0x0][0x5b0] ;  /* 0x00016c00ffa67b82 */ /* 0x000e700000000a00 */
[----:B------:R-:W2:Y:S01]  /*1fe0*/  LDC.64 R12, c[0x0][0x5a8] ;  /* 0x00016a00ff0c7b82 */ /* 0x000ea20000000a00 */
[-C--:B0-----:R-:W-:Y:S02]  /*1ff0*/  IMAD R4, R21, R14.reuse, RZ ;  /* 0x0000000e15047224 */ /* 0x081fe400078e02ff */
[----:B------:R-:W-:-:S04]  /*2000*/  IMAD.WIDE.U32 R162, R23, R14, R8 ;  /* 0x0000000e17a27225 */ /* 0x000fc800078e0008 */
[----:B------:R-:W-:Y:S02]  /*2010*/  IMAD R161, R23, R15, R4 ;  /* 0x0000000f17a17224 */ /* 0x000fe400078e0204 */
[-C--:B-1----:R-:W-:Y:S02]  /*2020*/  IMAD R6, R7, R166.reuse, RZ ;  /* 0x000000a607067224 */ /* 0x082fe400078e02ff */
[----:B------:R-:W-:Y:S02]  /*2030*/  IMAD.IADD R21, R163, 0x1, R161 ;  /* 0x00000001a3157824 */ /* 0x000fe400078e02a1 */
[----:B------:R-:W-:Y:S02]  /*2040*/  IMAD.MOV.U32 R20, RZ, RZ, R162 ;  /* 0x000000ffff147224 */ /* 0x000fe400078e00a2 */
[C---:B------:R-:W-:Y:S02]  /*2050*/  IMAD R165, R169.reuse, R167, R6 ;  /* 0x000000a7a9a57224 */ /* 0x040fe400078e0206 */
[----:B------:R-:W-:-:S04]  /*2060*/  IMAD.WIDE.U32 R4, R169, R166, R20 ;  /* 0x000000a6a9047225 */ /* 0x000fc800078e0014 */
[----:B------:R-:W-:Y:S01]  /*2070*/  IMAD.IADD R5, R5, 0x1, R165 ;  /* 0x0000000105057824 */ /* 0x000fe200078e02a5 */
[----:B--2---:R-:W-:-:S04]  /*2080*/  LEA R6, P1, R4, R12, 0x1 ;  /* 0x0000000c04067211 */ /* 0x004fc800078208ff */
[----:B------:R-:W-:-:S05]  /*2090*/  LEA.HI.X R7, R4, R13, R5, 0x1, P1 ;  /* 0x0000000d04077211 */ /* 0x000fca00008f0c05 */
[----:B------:R0:W2:Y:S01]  /*20a0*/  @P3 LDG.E.LTC128B.U16 R15, desc[UR36][R6.64] ;  /* 0x00000024060f3981 */ /* 0x0000a2000c1e1520 */
[----:B------:R-:W-:Y:S01]  /*20b0*/  IMAD.WIDE.U32 R158, R169, R166, R8 ;  /* 0x000000a6a99e7225 */ /* 0x000fe200078e0008 */
[----:B------:R-:W-:Y:S03]  /*20c0*/  BSSY B1, `(.L_x_37) ;  /* 0x0000013000017945 */ /* 0x000fe60003800000 */
[----:B------:R-:W-:Y:S02]  /*20d0*/  IMAD.IADD R159, R165, 0x1, R159 ;  /* 0x00000001a59f7824 */ /* 0x000fe400078e029f */
[----:B------:R-:W-:-:S04]  /*20e0*/  IMAD.WIDE.U32 R158, R23, R14, R158 ;  /* 0x0000000e179e7225 */ /* 0x000fc800078e009e */
[----:B0-----:R-:W-:Y:S01]  /*20f0*/  IMAD.IADD R7, R161, 0x1, R159 ;  /* 0x00000001a1077824 */ /* 0x001fe200078e029f */
[----:B------:R-:W-:Y:S02]  /*2100*/  LEA R6, P4, R158, R12, 0x1 ;  /* 0x0000000c9e067211 */ /* 0x000fe400078808ff */
[----:B------:R-:W-:Y:S02]  /*2110*/  SHF.L.U64.HI R159, R166, 0x3, R167 ;  /* 0x00000003a69f7819 */ /* 0x000fe400000102a7 */
[----:B------:R-:W-:Y:S01]  /*2120*/  LEA.HI.X R7, R158, R13, R7, 0x1, P4 ;  /* 0x0000000d9e077211 */ /* 0x000fe200020f0c07 */
[----:B------:R-:W-:Y:S02]  /*2130*/  IMAD.SHL.U32 R158, R166, 0x8, RZ ;  /* 0x00000008a69e7824 */ /* 0x000fe400078e00ff */
[----:B--2---:R-:W-:-:S04]  /*2140*/  IMAD.U32 R4, R15, 0x10000, RZ ;  /* 0x000100000f047824 */ /* 0x004fc800078e00ff */
[----:B------:R-:W-:Y:S01]  /*2150*/  FMUL R5, R4, R155 ;  /* 0x0000009b04057220 */ /* 0x000fe20000400000 */
[----:B------:R-:W-:-:S03]  /*2160*/  LEA R4, P1, R160, UR4, 0x1 ;  /* 0x00000004a0047c11 */ /* 0x000fc6000f8208ff */
[----:B------:R-:W-:Y:S01]  /*2170*/  FFMA R24, R24, R154, R5 ;  /* 0x0000009a18187223 */ /* 0x000fe20000000005 */
[----:B------:R-:W-:Y:S02]  /*2180*/  LEA.HI.X R5, R160, UR5, R171, 0x1, P1 ;  /* 0x00000005a0057c11 */ /* 0x000fe400088f0cab */
[----:B------:R-:W-:Y:S02]  /*2190*/  ISETP.GT.AND P1, PT, R3, 0x1, PT ;  /* 0x000000010300780c */ /* 0x000fe40003f24270 */
[----:B------:R-:W-:Y:S02]  /*21a0*/  F2FP.BF16.F32.PACK_AB R24, RZ, R24 ;  /* 0x00000018ff18723e */ /* 0x000fe400000010ff */
[----:B------:R-:W-:-:S03]  /*21b0*/  ISETP.GT.AND P2, PT, R0, RZ, P1 ;  /* 0x000000ff0000720c */ /* 0x000fc60000f44270 */
[----:B------:R0:W-:Y:S10]  /*21c0*/  @P3 STG.E.U16 desc[UR36][R4.64], R24 ;  /* 0x0000001804003986 */ /* 0x0001f4000c101524 */
[----:B------:R-:W-:Y:S05]  /*21d0*/  @!P2 BRA `(.L_x_38) ;  /* 0x000000000004a947 */ /* 0x000fea0003800000 */
[----:B------:R1:W5:Y:S02]  /*21e0*/  LDG.E.LTC128B.U16 R15, desc[UR36][R6.64+0x2] ;  /* 0x00000224060f7981 */ /* 0x000364000c1e1520 */
.L_x_38:
[----:B------:R-:W-:Y:S05]  /*21f0*/  BSYNC B1 ;  /* 0x0000000000017941 */ /* 0x000fea0003800000 */
.L_x_37:
[----:B-----5:R-:W-:Y:S01]  /*2200*/  IMAD.U32 R20, R15, 0x10000, RZ ;  /* 0x000100000f147824 */ /* 0x020fe200078e00ff */
[----:B------:R-:W-:Y:S01]  /*2210*/  ISETP.GT.AND P0, PT, R0, 0x8, P0 ;  /* 0x000000080000780c */ /* 0x000fe20000704270 */
[----:B------:R-:W-:Y:S01]  /*2220*/  IMAD.WIDE.U32 R158, R169, R166, R158 ;  /* 0x000000a6a99e7225 */ /* 0x000fe200078e009e */
[----:B------:R-:W-:-:S03]  /*2230*/  PRMT R152, R15, 0x7610, R152 ;  /* 0x000076100f987816 */ /* 0x000fc60000000098 */
[----:B------:R-:W-:Y:S01]  /*2240*/  FMUL R20, R20, R155 ;  /* 0x0000009b14147220 */ /* 0x000fe20000400000 */
[----:B------:R-:W-:Y:S01]  /*2250*/  IMAD.IADD R165, R165, 0x1, R159 ;  /* 0x00000001a5a57824 */ /* 0x000fe200078e029f */
[----:B------:R-:W-:Y:S02]  /*2260*/  IADD3 R162, P3, R162, R158, RZ ;  /* 0x0000009ea2a27210 */ /* 0x000fe40007f7e0ff */
[----:B------:R-:W-:-:S03]  /*2270*/  FFMA R25, R25, R154, R20 ;  /* 0x0000009a19197223 */ /* 0x000fc60000000014 */
[----:B------:R-:W-:Y:S02]  /*2280*/  IMAD.X R21, R165, 0x1, R21, P3 ;  /* 0x00000001a5157824 */ /* 0x000fe400018e0615 */
[----:B------:R-:W-:Y:S02]  /*2290*/  F2FP.BF16.F32.PACK_AB R25, RZ, R25 ;  /* 0x00000019ff19723e */ /* 0x000fe400000010ff */
[C---:B------:R-:W-:Y:S02]  /*22a0*/  LEA R20, P3, R162.reuse, R12, 0x1 ;  /* 0x0000000ca2147211 */ /* 0x040fe400078608ff */
[----:B------:R-:W-:Y:S02]  /*22b0*/  PRMT R159, R25, 0x7610, R159 ;  /* 0x00007610199f7816 */ /* 0x000fe4000000009f */
[----:B------:R-:W-:-:S03]  /*22c0*/  LEA.HI.X R21, R162, R13, R21, 0x1, P3 ;  /* 0x0000000da2157211 */ /* 0x000fc600018f0c15 */
[----:B------:R2:W-:Y:S04]  /*22d0*/  @P2 STG.E.U16 desc[UR36][R4.64+0x2], R159 ;  /* 0x0000029f04002986 */ /* 0x0005e8000c101524 */
[----:B------:R-:W0:Y:S01]  /*22e0*/  @P0 LDG.E.LTC128B.U16 R152, desc[UR36][R20.64] ;  /* 0x0000002414980981 */ /* 0x000e22000c1e1520 */
[----:B------:R-:W-:Y:S01]  /*22f0*/  IADD3 R8, P2, R8, R158, RZ ;  /* 0x0000009e08087210 */ /* 0x000fe20007f5e0ff */
[----:B------:R-:W-:Y:S01]  /*2300*/  BSSY B1, `(.L_x_39) ;  /* 0x0000011000017945 */ /* 0x000fe20003800000 */
[----:B------:R-:W-:Y:S02]  /*2310*/  SHF.L.U64.HI R11, R10, 0x4, R11 ;  /* 0x000000040a0b7819 */ /* 0x000fe4000001020b */
[----:B------:R-:W-:Y:S01]  /*2320*/  ISETP.GT.AND P1, PT, R0, 0x8, P1 ;  /* 0x000000080000780c */ /* 0x000fe20000f24270 */
[----:B------:R-:W-:Y:S01]  /*2330*/  IMAD.X R9, R9, 0x1, R165, P2 ;  /* 0x0000000109097824 */ /* 0x000fe200010e06a5 */
[----:B------:R-:W-:Y:S01]  /*2340*/  LEA R10, P2, R10, R4, 0x4 ;  /* 0x000000040a0a7211 */ /* 0x000fe200078420ff */
[----:B------:R-:W-:-:S04]  /*2350*/  IMAD.WIDE.U32 R14, R23, R14, R8 ;  /* 0x0000000e170e7225 */ /* 0x000fc800078e0008 */
[----:B------:R-:W-:Y:S01]  /*2360*/  IMAD.X R11, R11, 0x1, R5, P2 ;  /* 0x000000010b0b7824 */ /* 0x000fe200010e0605 */
[----:B------:R-:W-:Y:S01]  /*2370*/  LEA R8, P3, R14, R12, 0x1 ;  /* 0x0000000c0e087211 */ /* 0x000fe200078608ff */
[----:B------:R-:W-:-:S05]  /*2380*/  IMAD.IADD R9, R161, 0x1, R15 ;  /* 0x00000001a1097824 */ /* 0x000fca00078e020f */
[----:B------:R-:W-:Y:S01]  /*2390*/  LEA.HI.X R9, R14, R13, R9, 0x1, P3 ;  /* 0x0000000d0e097211 */ /* 0x000fe200018f0c09 */
[----:B0-----:R-:W-:-:S04]  /*23a0*/  IMAD.U32 R24, R152, 0x10000, RZ ;  /* 0x0001000098187824 */ /* 0x001fc800078e00ff */
[----:B------:R-:W-:-:S04]  /*23b0*/  FMUL R25, R24, R155 ;  /* 0x0000009b18197220 */ /* 0x000fc80000400000 */
[----:B------:R-:W-:-:S05]  /*23c0*/  FFMA R25, R26, R154, R25 ;  /* 0x0000009a1a197223 */ /* 0x000fca0000000019 */
[----:B------:R-:W-:-:S05]  /*23d0*/  F2FP.BF16.F32.PACK_AB R25, RZ, R25 ;  /* 0x00000019ff19723e */ /* 0x000fca00000010ff */
[----:B------:R2:W-:Y:S01]  /*23e0*/  @P0 STG.E.U16 desc[UR36][R10.64], R25 ;  /* 0x000000190a000986 */ /* 0x0005e2000c101524 */
[----:B------:R-:W-:Y:S05]  /*23f0*/  @!P1 BRA `(.L_x_40) ;  /* 0x0000000000049947 */ /* 0x000fea0003800000 */
[----:B------:R0:W5:Y:S02]  /*2400*/  LDG.E.LTC128B.U16 R152, desc[UR36][R8.64+0x2] ;  /* 0x0000022408987981 */ /* 0x000164000c1e1520 */
.L_x_40:
[----:B------:R-:W-:Y:S05]  /*2410*/  BSYNC B1 ;  /* 0x0000000000017941 */ /* 0x000fea0003800000 */
.L_x_39:
[----:B-----5:R-:W-:Y:S01]  /*2420*/  IMAD.U32 R12, R152, 0x10000, RZ ;  /* 0x00010000980c7824 */ /* 0x020fe200078e00ff */
[----:B------:R-:W-:Y:S01]  /*2430*/  ISETP.GT.AND P0, PT, R3, 0x8, PT ;  /* 0x000000080300780c */ /* 0x000fe20003f04270 */
[----:B------:R-:W-:Y:S02]  /*2440*/  BSSY B1, `(.L_x_41) ;  /* 0x0000008000017945 */ /* 0x000fe40003800000 */
[----:B------:R-:W-:Y:S01]  /*2450*/  FMUL R12, R12, R155 ;  /* 0x0000009b0c0c7220 */ /* 0x000fe20000400000 */
[----:B------:R-:W-:-:S03]  /*2460*/  ISETP.GT.AND P2, PT, R0, RZ, P0 ;  /* 0x000000ff0000720c */ /* 0x000fc60000744270 */
[----:B------:R-:W-:-:S05]  /*2470*/  FFMA R12, R27, R154, R12 ;  /* 0x0000009a1b0c7223 */ /* 0x000fca000000000c */
[----:B------:R-:W-:-:S05]  /*2480*/  F2FP.BF16.F32.PACK_AB R12, RZ, R12 ;  /* 0x0000000cff0c723e */ /* 0x000fca00000010ff */
[----:B------:R3:W-:Y:S01]  /*2490*/  @P1 STG.E.U16 desc[UR36][R10.64+0x2], R12 ;  /* 0x0000020c0a001986 */ /* 0x0007e2000c101524 */
[----:B------:R-:W-:Y:S05]  /*24a0*/  @!P2 BRA `(.L_x_42) ;  /* 0x000000000004a947 */ /* 0x000fea0003800000 */
[----:B------:R4:W5:Y:S02]  /*24b0*/  LDG.E.LTC128B.U16 R152, desc[UR36][R6.64+0x10] ;  /* 0x0000102406987981 */ /* 0x000964000c1e1520 */
.L_x_42:
[----:B------:R-:W-:Y:S05]  /*24c0*/  BSYNC B1 ;  /* 0x0000000000017941 */ /* 0x000fea0003800000 */
.L_x_41:
[----:B---3-5:R-:W-:Y:S01]  /*24d0*/  IMAD.U32 R12, R152, 0x10000, RZ ;  /* 0x00010000980c7824 */ /* 0x028fe200078e00ff */
        /* <DEDUP_REMOVED lines=9> */
.L_x_44:
[----:B------:R-:W-:Y:S05]  /*2570*/  BSYNC B1 ;  /* 0x0000000000017941 */ /* 0x000fea0003800000 */
.L_x_43:
[----:B-----5:R-:W-:Y:S01]  /*2580*/  IMAD.U32 R12, R152, 0x10000, RZ ;  /* 0x00010000980c7824 */ /* 0x020fe200078e00ff */
[----:B------:R-:W-:Y:S01]  /*2590*/  ISETP.GT.AND P0, PT, R0, 0x8, P0 ;  /* 0x000000080000780c */ /* 0x000fe20000704270 */
[----:B------:R-:W-:Y:S02]  /*25a0*/  BSSY B1, `(.L_x_45) ;  /* 0x0000007000017945 */ /* 0x000fe40003800000 */
[----:B------:R-:W-:-:S04]  /*25b0*/  FMUL R12, R12, R155 ;  /* 0x0000009b0c0c7220 */ /* 0x000fc80000400000 */
[----:B------:R-:W-:-:S05]  /*25c0*/  FFMA R12, R29, R154, R12 ;  /* 0x0000009a1d0c7223 */ /* 0x000fca000000000c */
[----:B------:R-:W-:-:S05]  /*25d0*/  F2FP.BF16.F32.PACK_AB R12, RZ, R12 ;  /* 0x0000000cff0c723e */ /* 0x000fca00000010ff */
[----:B------:R0:W-:Y:S01]  /*25e0*/  @P3 STG.E.U16 desc[UR36][R4.64+0x12], R12 ;  /* 0x0000120c04003986 */ /* 0x0001e2000c101524 */
[----:B------:R-:W-:Y:S05]  /*25f0*/  @!P0 BRA `(.L_x_46) ;  /* 0x0000000000048947 */ /* 0x000fea0003800000 */
[----:B------:R0:W5:Y:S02]  /*2600*/  LDG.E.LTC128B.U16 R152, desc[UR36][R8.64+0x10] ;  /* 0x0000102408987981 */ /* 0x000164000c1e1520 */
.L_x_46:
[----:B------:R-:W-:Y:S05]  /*2610*/  BSYNC B1 ;  /* 0x0000000000017941 */ /* 0x000fea0003800000 */
.L_x_45:
[----:B0----5:R-:W-:Y:S01]  /*2620*/  IMAD.U32 R12, R152, 0x10000, RZ ;  /* 0x00010000980c7824 */ /* 0x021fe200078e00ff */
[----:B------:R-:W-:Y:S01]  /*2630*/  ISETP.GT.AND P1, PT, R0, 0x8, P1 ;  /* 0x000000080000780c */ /* 0x000fe20000f24270 */
[----:B------:R-:W-:Y:S02]  /*2640*/  BSSY B1, `(.L_x_47) ;  /* 0x0000007000017945 */ /* 0x000fe40003800000 */
[----:B---3--:R-:W-:-:S04]  /*2650*/  FMUL R13, R12, R155 ;  /* 0x0000009b0c0d7220 */ /* 0x008fc80000400000 */
[----:B------:R-:W-:-:S05]  /*2660*/  FFMA R13, R30, R154, R13 ;  /* 0x0000009a1e0d7223 */ /* 0x000fca000000000d */
[----:B------:R-:W-:-:S05]  /*2670*/  F2FP.BF16.F32.PACK_AB R13, RZ, R13 ;  /* 0x0000000dff0d723e */ /* 0x000fca00000010ff */
[----:B------:R0:W-:Y:S01]  /*2680*/  @P0 STG.E.U16 desc[UR36][R10.64+0x10], R13 ;  /* 0x0000100d0a000986 */ /* 0x0001e2000c101524 */
[----:B------:R-:W-:Y:S05]  /*2690*/  @!P1 BRA `(.L_x_48) ;  /* 0x0000000000049947 */ /* 0x000fea0003800000 */
[----:B------:R3:W5:Y:S02]  /*26a0*/  LDG.E.LTC128B.U16 R152, desc[UR36][R8.64+0x12] ;  /* 0x0000122408987981 */ /* 0x000764000c1e1520 */
.L_x_48:
[----:B------:R-:W-:Y:S05]  /*26b0*/  BSYNC B1 ;  /* 0x0000000000017941 */ /* 0x000fea0003800000 */
.L_x_47:
        /* <DEDUP_REMOVED lines=10> */
.L_x_50:
[----:B------:R-:W-:Y:S05]  /*2760*/  BSYNC B1 ;  /* 0x0000000000017941 */ /* 0x000fea0003800000 */
.L_x_49:
[----:B0----5:R-:W-:Y:S01]  /*2770*/  IMAD.U32 R12, R152, 0x10000, RZ ;  /* 0x00010000980c7824 */ /* 0x021fe200078e00ff */
        /* <DEDUP_REMOVED lines=9> */
.L_x_52:
[----:B------:R-:W-:Y:S05]  /*2810*/  BSYNC B1 ;  /* 0x0000000000017941 */ /* 0x000fea0003800000 */
.L_x_51:
        /* <DEDUP_REMOVED lines=9> */
.L_x_54:
[----:B------:R-:W-:Y:S05]  /*28b0*/  BSYNC B1 ;  /* 0x0000000000017941 */ /* 0x000fea0003800000 */
.L_x_53:
[----:B0----5:R-:W-:Y:S01]  /*28c0*/  IMAD.U32 R12, R152, 0x10000, RZ ;  /* 0x00010000980c7824 */ /* 0x021fe200078e00ff */
        /* <DEDUP_REMOVED lines=8> */
.L_x_56:
[----:B------:R-:W-:Y:S05]  /*2950*/  BSYNC B1 ;  /* 0x0000000000017941 */ /* 0x000fea0003800000 */
.L_x_55:
        /* <DEDUP_REMOVED lines=10> */
.L_x_58:
[----:B------:R-:W-:Y:S05]  /*2a00*/  BSYNC B1 ;  /* 0x0000000000017941 */ /* 0x000fea0003800000 */
.L_x_57:
        /* <DEDUP_REMOVED lines=10> */
.L_x_60:
[----:B------:R-:W-:Y:S05]  /*2ab0*/  BSYNC B1 ;  /* 0x0000000000017941 */ /* 0x000fea0003800000 */
.L_x_59:
        /* <DEDUP_REMOVED lines=9> */
.L_x_62:
[----:B------:R-:W-:Y:S05]  /*2b50*/  BSYNC B1 ;  /* 0x0000000000017941 */ /* 0x000fea0003800000 */
.L_x_61:
        /* <DEDUP_REMOVED lines=9> */
.L_x_64:
[----:B------:R-:W-:Y:S05]  /*2bf0*/  BSYNC B1 ;  /* 0x0000000000017941 */ /* 0x000fea0003800000 */
.L_x_63:
        /* <DEDUP_REMOVED lines=10> */
.L_x_66:
[----:B------:R-:W-:Y:S05]  /*2ca0*/  BSYNC B1 ;  /* 0x0000000000017941 */ /* 0x000fea0003800000 */
.L_x_65:
        /* <DEDUP_REMOVED lines=10> */
.L_x_68:
[----:B------:R-:W-:Y:S05]  /*2d50*/  BSYNC B1 ;  /* 0x0000000000017941 */ /* 0x000fea0003800000 */
.L_x_67:
        /* <DEDUP_REMOVED lines=9> */
.L_x_70:
[----:B------:R-:W-:Y:S05]  /*2df0*/  BSYNC B1 ;  /* 0x0000000000017941 */ /* 0x000fea0003800000 */
.L_x_69:
        /* <DEDUP_REMOVED lines=9> */
.L_x_72:
[----:B------:R-:W-:Y:S05]  /*2e90*/  BSYNC B1 ;  /* 0x0000000000017941 */ /* 0x000fea0003800000 */
.L_x_71:
        /* <DEDUP_REMOVED lines=10> */
.L_x_74:
[----:B------:R-:W-:Y:S05]  /*2f40*/  BSYNC B1 ;  /* 0x0000000000017941 */ /* 0x000fea0003800000 */
.L_x_73:
        /* <DEDUP_REMOVED lines=10> */
.L_x_76:
[----:B------:R-:W-:Y:S05]  /*2ff0*/  BSYNC B1 ;  /* 0x0000000000017941 */ /* 0x000fea0003800000 */
.L_x_75:
        /* <DEDUP_REMOVED lines=9> */
.L_x_78:
[----:B------:R-:W-:Y:S05]  /*3090*/  BSYNC B1 ;  /* 0x0000000000017941 */ /* 0x000fea0003800000 */
.L_x_77:
        /* <DEDUP_REMOVED lines=9> */
.L_x_80:
[----:B------:R-:W-:Y:S05]  /*3130*/  BSYNC B1 ;  /* 0x0000000000017941 */ /* 0x000fea0003800000 */
.L_x_79:
        /* <DEDUP_REMOVED lines=10> */
.L_x_82:
[----:B------:R-:W-:Y:S05]  /*31e0*/  BSYNC B1 ;  /* 0x0000000000017941 */ /* 0x000fea0003800000 */
.L_x_81:
        /* <DEDUP_REMOVED lines=10> */
.L_x_84:
[----:B------:R-:W-:Y:S05]  /*3290*/  BSYNC B1 ;  /* 0x0000000000017941 */ /* 0x000fea0003800000 */
.L_x_83:
        /* <DEDUP_REMOVED lines=9> */
.L_x_86:
[----:B------:R-:W-:Y:S05]  /*3330*/  BSYNC B1 ;  /* 0x0000000000017941 */ /* 0x000fea0003800000 */
.L_x_85:
        /* <DEDUP_REMOVED lines=9> */
.L_x_88:
[----:B------:R-:W-:Y:S05]  /*33d0*/  BSYNC B1 ;  /* 0x0000000000017941 */ /* 0x000fea0003800000 */
.L_x_87:
        /* <DEDUP_REMOVED lines=10> */
.L_x_90:
[----:B------:R-:W-:Y:S05]  /*3480*/  BSYNC B1 ;  /* 0x0000000000017941 */ /* 0x000fea0003800000 */
.L_x_89:
        /* <DEDUP_REMOVED lines=10> */
.L_x_92:
[----:B------:R-:W-:Y:S05]  /*3530*/  BSYNC B1 ;  /* 0x0000000000017941 */ /* 0x000fea0003800000 */
.L_x_91:
        /* <DEDUP_REMOVED lines=9> */
.L_x_94:
[----:B------:R-:W-:Y:S05]  /*35d0*/  BSYNC B1 ;  /* 0x0000000000017941 */ /* 0x000fea0003800000 */
.L_x_93:
        /* <DEDUP_REMOVED lines=9> */
.L_x_96:
[----:B------:R-:W-:Y:S05]  /*3670*/  BSYNC B1 ;  /* 0x0000000000017941 */ /* 0x000fea0003800000 */
.L_x_95:
        /* <DEDUP_REMOVED lines=10> */
.L_x_98:
[----:B------:R-:W-:Y:S05]  /*3720*/  BSYNC B1 ;  /* 0x0000000000017941 */ /* 0x000fea0003800000 */
.L_x_97:
        /* <DEDUP_REMOVED lines=10> */
.L_x_100:
[----:B------:R-:W-:Y:S05]  /*37d0*/  BSYNC B1 ;  /* 0x0000000000017941 */ /* 0x000fea0003800000 */
.L_x_99:
        /* <DEDUP_REMOVED lines=9> */
.L_x_102:
[----:B------:R-:W-:Y:S05]  /*3870*/  BSYNC B1 ;  /* 0x0000000000017941 */ /* 0x000fea0003800000 */
.L_x_101:
        /* <DEDUP_REMOVED lines=9> */
.L_x_104:
[----:B------:R-:W-:Y:S05]  /*3910*/  BSYNC B1 ;  /* 0x0000000000017941 */ /* 0x000fea0003800000 */
.L_x_103:
        /* <DEDUP_REMOVED lines=10> */
.L_x_106:
[----:B------:R-:W-:Y:S05]  /*39c0*/  BSYNC B1 ;  /* 0x0000000000017941 */ /* 0x000fea0003800000 */
.L_x_105:
        /* <DEDUP_REMOVED lines=10> */
.L_x_108:
[----:B------:R-:W-:Y:S05]  /*3a70*/  BSYNC B1 ;  /* 0x0000000000017941 */ /* 0x000fea0003800000 */
.L_x_107:
        /* <DEDUP_REMOVED lines=9> */
.L_x_110:
[----:B------:R-:W-:Y:S05]  /*3b10*/  BSYNC B1 ;  /* 0x0000000000017941 */ /* 0x000fea0003800000 */
.L_x_109:
        /* <DEDUP_REMOVED lines=9> */
.L_x_112:
[----:B------:R-:W-:Y:S05]  /*3bb0*/  BSYNC B1 ;  /* 0x0000000000017941 */ /* 0x000fea0003800000 */
.L_x_111:
        /* <DEDUP_REMOVED lines=10> */
.L_x_114:
[----:B------:R-:W-:Y:S05]  /*3c60*/  BSYNC B1 ;  /* 0x0000000000017941 */ /* 0x000fea0003800000 */
.L_x_113:
        /* <DEDUP_REMOVED lines=10> */
.L_x_116:
[----:B------:R-:W-:Y:S05]  /*3d10*/  BSYNC B1 ;  /* 0x0000000000017941 */ /* 0x000fea0003800000 */
.L_x_115:
        /* <DEDUP_REMOVED lines=9> */
.L_x_118:
[----:B------:R-:W-:Y:S05]  /*3db0*/  BSYNC B1 ;  /* 0x0000000000017941 */ /* 0x000fea0003800000 */
.L_x_117:
        /* <DEDUP_REMOVED lines=9> */
.L_x_120:
[----:B------:R-:W-:Y:S05]  /*3e50*/  BSYNC B1 ;  /* 0x0000000000017941 */ /* 0x000fea0003800000 */
.L_x_119:
        /* <DEDUP_REMOVED lines=10> */
.L_x_122:
[----:B------:R-:W-:Y:S05]  /*3f00*/  BSYNC B1 ;  /* 0x0000000000017941 */ /* 0x000fea0003800000 */
.L_x_121:
        /* <DEDUP_REMOVED lines=10> */
.L_x_124:
[----:B------:R-:W-:Y:S05]  /*3fb0*/  BSYNC B1 ;  /* 0x0000000000017941 */ /* 0x000fea0003800000 */
.L_x_123:
        /* <DEDUP_REMOVED lines=9> */
.L_x_126:
[----:B------:R-:W-:Y:S05]  /*4050*/  BSYNC B1 ;  /* 0x0000000000017941 */ /* 0x000fea0003800000 */
.L_x_125:
        /* <DEDUP_REMOVED lines=9> */
.L_x_128:
[----:B------:R-:W-:Y:S05]  /*40f0*/  BSYNC B1 ;  /* 0x0000000000017941 */ /* 0x000fea0003800000 */
.L_x_127:
        /* <DEDUP_REMOVED lines=10> */
.L_x_130:
[----:B------:R-:W-:Y:S05]  /*41a0*/  BSYNC B1 ;  /* 0x0000000000017941 */ /* 0x000fea0003800000 */
.L_x_129:
        /* <DEDUP_REMOVED lines=10> */
.L_x_132:
[----:B------:R-:W-:Y:S05]  /*4250*/  BSYNC B1 ;  /* 0x0000000000017941 */ /* 0x000fea0003800000 */
.L_x_131:
        /* <DEDUP_REMOVED lines=9> */
.L_x_134:
[----:B------:R-:W-:Y:S05]  /*42f0*/  BSYNC B1 ;  /* 0x0000000000017941 */ /* 0x000fea0003800000 */
.L_x_133:
        /* <DEDUP_REMOVED lines=9> */
.L_x_136:
[----:B------:R-:W-:Y:S05]  /*4390*/  BSYNC B1 ;  /* 0x0000000000017941 */ /* 0x000fea0003800000 */
.L_x_135:
        /* <DEDUP_REMOVED lines=10> */
.L_x_138:
[----:B------:R-:W-:Y:S05]  /*4440*/  BSYNC B1 ;  /* 0x0000000000017941 */ /* 0x000fea0003800000 */
.L_x_137:
        /* <DEDUP_REMOVED lines=10> */
.L_x_140:
[----:B------:R-:W-:Y:S05]  /*44f0*/  BSYNC B1 ;  /* 0x0000000000017941 */ /* 0x000fea0003800000 */
.L_x_139:
        /* <DEDUP_REMOVED lines=9> */
.L_x_142:
[----:B------:R-:W-:Y:S05]  /*4590*/  BSYNC B1 ;  /* 0x0000000000017941 */ /* 0x000fea0003800000 */
.L_x_141:
        /* <DEDUP_REMOVED lines=9> */
.L_x_144:
[----:B------:R-:W-:Y:S05]  /*4630*/  BSYNC B1 ;  /* 0x0000000000017941 */ /* 0x000fea0003800000 */
.L_x_143:
        /* <DEDUP_REMOVED lines=10> */
.L_x_146:
[----:B------:R-:W-:Y:S05]  /*46e0*/  BSYNC B1 ;  /* 0x0000000000017941 */ /* 0x000fea0003800000 */
.L_x_145:
        /* <DEDUP_REMOVED lines=10> */
.L_x_148:
[----:B------:R-:W-:Y:S05]  /*4790*/  BSYNC B1 ;  /* 0x0000000000017941 */ /* 0x000fea0003800000 */
.L_x_147:
        /* <DEDUP_REMOVED lines=9> */
.L_x_150:
[----:B------:R-:W-:Y:S05]  /*4830*/  BSYNC B1 ;  /* 0x0000000000017941 */ /* 0x000fea0003800000 */
.L_x_149:
        /* <DEDUP_REMOVED lines=9> */
.L_x_152:
[----:B------:R-:W-:Y:S05]  /*48d0*/  BSYNC B1 ;  /* 0x0000000000017941 */ /* 0x000fea0003800000 */
.L_x_151:
        /* <DEDUP_REMOVED lines=10> */
.L_x_154:
[----:B------:R-:W-:Y:S05]  /*4980*/  BSYNC B1 ;  /* 0x0000000000017941 */ /* 0x000fea0003800000 */
.L_x_153:
        /* <DEDUP_REMOVED lines=10> */
.L_x_156:
[----:B------:R-:W-:Y:S05]  /*4a30*/  BSYNC B1 ;  /* 0x0000000000017941 */ /* 0x000fea0003800000 */
.L_x_155:
        /* <DEDUP_REMOVED lines=9> */
.L_x_158:
[----:B------:R-:W-:Y:S05]  /*4ad0*/  BSYNC B1 ;  /* 0x0000000000017941 */ /* 0x000fea0003800000 */
.L_x_157:
        /* <DEDUP_REMOVED lines=9> */
.L_x_160:
[----:B------:R-:W-:Y:S05]  /*4b70*/  BSYNC B1 ;  /* 0x0000000000017941 */ /* 0x000fea0003800000 */
.L_x_159:
        /* <DEDUP_REMOVED lines=10> */
.L_x_162:
[----:B------:R-:W-:Y:S05]  /*4c20*/  BSYNC B1 ;  /* 0x0000000000017941 */ /* 0x000fea0003800000 */
.L_x_161:
        /* <DEDUP_REMOVED lines=10> */
.L_x_164:
[----:B------:R-:W-:Y:S05]  /*4cd0*/  BSYNC B1 ;  /* 0x0000000000017941 */ /* 0x000fea0003800000 */
.L_x_163:
        /* <DEDUP_REMOVED lines=9> */
.L_x_166:
[----:B------:R-:W-:Y:S05]  /*4d70*/  BSYNC B1 ;  /* 0x0000000000017941 */ /* 0x000fea0003800000 */
.L_x_165:
        /* <DEDUP_REMOVED lines=9> */
.L_x_168:
[----:B------:R-:W-:Y:S05]  /*4e10*/  BSYNC B1 ;  /* 0x0000000000017941 */ /* 0x000fea0003800000 */
.L_x_167:
        /* <DEDUP_REMOVED lines=10> */
.L_x_170:
[----:B------:R-:W-:Y:S05]  /*4ec0*/  BSYNC B1 ;  /* 0x0000000000017941 */ /* 0x000fea0003800000 */
.L_x_169:
        /* <DEDUP_REMOVED lines=10> */
.L_x_172:
[----:B------:R-:W-:Y:S05]  /*4f70*/  BSYNC B1 ;  /* 0x0000000000017941 */ /* 0x000fea0003800000 */
.L_x_171:
        /* <DEDUP_REMOVED lines=9> */
.L_x_174:
[----:B------:R-:W-:Y:S05]  /*5010*/  BSYNC B1 ;  /* 0x0000000000017941 */ /* 0x000fea0003800000 */
.L_x_173:
        /* <DEDUP_REMOVED lines=9> */
.L_x_176:
[----:B------:R-:W-:Y:S05]  /*50b0*/  BSYNC B1 ;  /* 0x0000000000017941 */ /* 0x000fea0003800000 */
.L_x_175:
        /* <DEDUP_REMOVED lines=10> */
.L_x_178:
[----:B------:R-:W-:Y:S05]  /*5160*/  BSYNC B1 ;  /* 0x0000000000017941 */ /* 0x000fea0003800000 */
.L_x_177:
        /* <DEDUP_REMOVED lines=10> */
.L_x_180:
[----:B------:R-:W-:Y:S05]  /*5210*/  BSYNC B1 ;  /* 0x0000000000017941 */ /* 0x000fea0003800000 */
.L_x_179:
        /* <DEDUP_REMOVED lines=9> */
.L_x_182:
[----:B------:R-:W-:Y:S05]  /*52b0*/  BSYNC B1 ;  /* 0x0000000000017941 */ /* 0x000fea0003800000 */
.L_x_181:
        /* <DEDUP_REMOVED lines=9> */
.L_x_184:
[----:B------:R-:W-:Y:S05]  /*5350*/  BSYNC B1 ;  /* 0x0000000000017941 */ /* 0x000fea0003800000 */
.L_x_183:
        /* <DEDUP_REMOVED lines=10> */
.L_x_186:
[----:B------:R-:W-:Y:S05]  /*5400*/  BSYNC B1 ;  /* 0x0000000000017941 */ /* 0x000fea0003800000 */
.L_x_185:
        /* <DEDUP_REMOVED lines=10> */
.L_x_188:
[----:B------:R-:W-:Y:S05]  /*54b0*/  BSYNC B1 ;  /* 0x0000000000017941 */ /* 0x000fea0003800000 */
.L_x_187:
        /* <DEDUP_REMOVED lines=9> */
.L_x_190:
[----:B------:R-:W-:Y:S05]  /*5550*/  BSYNC B1 ;  /* 0x0000000000017941 */ /* 0x000fea0003800000 */
.L_x_189:
        /* <DEDUP_REMOVED lines=9> */
.L_x_192:
[----:B------:R-:W-:Y:S05]  /*55f0*/  BSYNC B1 ;  /* 0x0000000000017941 */ /* 0x000fea0003800000 */
.L_x_191:
        /* <DEDUP_REMOVED lines=10> */
.L_x_194:
[----:B------:R-:W-:Y:S05]  /*56a0*/  BSYNC B1 ;  /* 0x0000000000017941 */ /* 0x000fea0003800000 */
.L_x_193:
        /* <DEDUP_REMOVED lines=10> */
.L_x_196:
[----:B------:R-:W-:Y:S05]  /*5750*/  BSYNC B1 ;  /* 0x0000000000017941 */ /* 0x000fea0003800000 */
.L_x_195:
        /* <DEDUP_REMOVED lines=9> */
.L_x_198:
[----:B------:R-:W-:Y:S05]  /*57f0*/  BSYNC B1 ;  /* 0x0000000000017941 */ /* 0x000fea0003800000 */
.L_x_197:
        /* <DEDUP_REMOVED lines=9> */
.L_x_200:
[----:B------:R-:W-:Y:S05]  /*5890*/  BSYNC B1 ;  /* 0x0000000000017941 */ /* 0x000fea0003800000 */
.L_x_199:
        /* <DEDUP_REMOVED lines=10> */
.L_x_202:
[----:B------:R-:W-:Y:S05]  /*5940*/  BSYNC B1 ;  /* 0x0000000000017941 */ /* 0x000fea0003800000 */
.L_x_201:
        /* <DEDUP_REMOVED lines=10> */
.L_x_204:
[----:B------:R-:W-:Y:S05]  /*59f0*/  BSYNC B1 ;  /* 0x0000000000017941 */ /* 0x000fea0003800000 */
.L_x_203:
        /* <DEDUP_REMOVED lines=9> */
.L_x_206:
[----:B------:R-:W-:Y:S05]  /*5a90*/  BSYNC B1 ;  /* 0x0000000000017941 */ /* 0x000fea0003800000 */
.L_x_205:
        /* <DEDUP_REMOVED lines=9> */
.L_x_208:
[----:B------:R-:W-:Y:S05]  /*5b30*/  BSYNC B1 ;  /* 0x0000000000017941 */ /* 0x000fea0003800000 */
.L_x_207:
        /* <DEDUP_REMOVED lines=10> */
.L_x_210:
[----:B------:R-:W-:Y:S05]  /*5be0*/  BSYNC B1 ;  /* 0x0000000000017941 */ /* 0x000fea0003800000 */
.L_x_209:
        /* <DEDUP_REMOVED lines=10> */
.L_x_212:
[----:B------:R-:W-:Y:S05]  /*5c90*/  BSYNC B1 ;  /* 0x0000000000017941 */ /* 0x000fea0003800000 */
.L_x_211:
        /* <DEDUP_REMOVED lines=9> */
.L_x_214:
[----:B------:R-:W-:Y:S05]  /*5d30*/  BSYNC B1 ;  /* 0x0000000000017941 */ /* 0x000fea0003800000 */
.L_x_213:
        /* <DEDUP_REMOVED lines=9> */
.L_x_216:
[----:B------:R-:W-:Y:S05]  /*5dd0*/  BSYNC B1 ;  /* 0x0000000000017941 */ /* 0x000fea0003800000 */
.L_x_215:
        /* <DEDUP_REMOVED lines=10> */
.L_x_218:
[----:B------:R-:W-:Y:S05]  /*5e80*/  BSYNC B1 ;  /* 0x0000000000017941 */ /* 0x000fea0003800000 */
.L_x_217:
        /* <DEDUP_REMOVED lines=10> */
.L_x_220:
[----:B------:R-:W-:Y:S05]  /*5f30*/  BSYNC B1 ;  /* 0x0000000000017941 */ /* 0x000fea0003800000 */
.L_x_219:
        /* <DEDUP_REMOVED lines=9> */
.L_x_222:
[----:B------:R-:W-:Y:S05]  /*5fd0*/  BSYNC B1 ;  /* 0x0000000000017941 */ /* 0x000fea0003800000 */
.L_x_221:
        /* <DEDUP_REMOVED lines=9> */
.L_x_224:
[----:B------:R-:W-:Y:S05]  /*6070*/  BSYNC B1 ;  /* 0x0000000000017941 */ /* 0x000fea0003800000 */
.L_x_223:
        /* <DEDUP_REMOVED lines=10> */
.L_x_226:
[----:B------:R-:W-:Y:S05]  /*6120*/  BSYNC B1 ;  /* 0x0000000000017941 */ /* 0x000fea0003800000 */
.L_x_225:
        /* <DEDUP_REMOVED lines=10> */
.L_x_228:
[----:B------:R-:W-:Y:S05]  /*61d0*/  BSYNC B1 ;  /* 0x0000000000017941 */ /* 0x000fea0003800000 */
.L_x_227:
        /* <DEDUP_REMOVED lines=9> */
.L_x_230:
[----:B------:R-:W-:Y:S05]  /*6270*/  BSYNC B1 ;  /* 0x0000000000017941 */ /* 0x000fea0003800000 */
.L_x_229:
        /* <DEDUP_REMOVED lines=9> */
.L_x_232:
[----:B------:R-:W-:Y:S05]  /*6310*/  BSYNC B1 ;  /* 0x0000000000017941 */ /* 0x000fea0003800000 */
.L_x_231:
        /* <DEDUP_REMOVED lines=10> */
.L_x_234:
[----:B------:R-:W-:Y:S05]  /*63c0*/  BSYNC B1 ;  /* 0x0000000000017941 */ /* 0x000fea0003800000 */
.L_x_233:
        /* <DEDUP_REMOVED lines=10> */
.L_x_236:
[----:B------:R-:W-:Y:S05]  /*6470*/  BSYNC B1 ;  /* 0x0000000000017941 */ /* 0x000fea0003800000 */
.L_x_235:
        /* <DEDUP_REMOVED lines=9> */
.L_x_238:
[----:B------:R-:W-:Y:S05]  /*6510*/  BSYNC B1 ;  /* 0x0000000000017941 */ /* 0x000fea0003800000 */
.L_x_237:
        /* <DEDUP_REMOVED lines=9> */
.L_x_240:
[----:B------:R-:W-:Y:S05]  /*65b0*/  BSYNC B1 ;  /* 0x0000000000017941 */ /* 0x000fea0003800000 */
.L_x_239:
        /* <DEDUP_REMOVED lines=10> */
.L_x_242:
[----:B------:R-:W-:Y:S05]  /*6660*/  BSYNC B1 ;  /* 0x0000000000017941 */ /* 0x000fea0003800000 */
.L_x_241:
        /* <DEDUP_REMOVED lines=10> */
.L_x_244:
[----:B------:R-:W-:Y:S05]  /*6710*/  BSYNC B1 ;  /* 0x0000000000017941 */ /* 0x000fea0003800000 */
.L_x_243:
        /* <DEDUP_REMOVED lines=9> */
.L_x_246:
[----:B------:R-:W-:Y:S05]  /*67b0*/  BSYNC B1 ;  /* 0x0000000000017941 */ /* 0x000fea0003800000 */
.L_x_245:
        /* <DEDUP_REMOVED lines=9> */
.L_x_248:
[----:B------:R-:W-:Y:S05]  /*6850*/  BSYNC B1 ;  /* 0x0000000000017941 */ /* 0x000fea0003800000 */
.L_x_247:
        /* <DEDUP_REMOVED lines=10> */
.L_x_250:
[----:B------:R-:W-:Y:S05]  /*6900*/  BSYNC B1 ;  /* 0x0000000000017941 */ /* 0x000fea0003800000 */
.L_x_249:
        /* <DEDUP_REMOVED lines=10> */
.L_x_252:
[----:B------:R-:W-:Y:S05]  /*69b0*/  BSYNC B1 ;  /* 0x0000000000017941 */ /* 0x000fea0003800000 */
.L_x_251:
        /* <DEDUP_REMOVED lines=9> */
.L_x_254:
[----:B------:R-:W-:Y:S05]  /*6a50*/  BSYNC B1 ;  /* 0x0000000000017941 */ /* 0x000fea0003800000 */
.L_x_253:
        /* <DEDUP_REMOVED lines=9> */
.L_x_256:
[----:B------:R-:W-:Y:S05]  /*6af0*/  BSYNC B1 ;  /* 0x0000000000017941 */ /* 0x000fea0003800000 */
.L_x_255:
        /* <DEDUP_REMOVED lines=10> */
.L_x_258:
[----:B------:R-:W-:Y:S05]  /*6ba0*/  BSYNC B1 ;  /* 0x0000000000017941 */ /* 0x000fea0003800000 */
.L_x_257:
        /* <DEDUP_REMOVED lines=10> */
.L_x_260:
[----:B------:R-:W-:Y:S05]  /*6c50*/  BSYNC B1 ;  /* 0x0000000000017941 */ /* 0x000fea0003800000 */
.L_x_259:
        /* <DEDUP_REMOVED lines=9> */
.L_x_262:
[----:B------:R-:W-:Y:S05]  /*6cf0*/  BSYNC B1 ;  /* 0x0000000000017941 */ /* 0x000fea0003800000 */
.L_x_261:
        /* <DEDUP_REMOVED lines=9> */
.L_x_264:
[----:B------:R-:W-:Y:S05]  /*6d90*/  BSYNC B1 ;  /* 0x0000000000017941 */ /* 0x000fea0003800000 */
.L_x_263:
        /* <DEDUP_REMOVED lines=10> */
.L_x_266:
[----:B------:R-:W-:Y:S05]  /*6e40*/  BSYNC B1 ;  /* 0x0000000000017941 */ /* 0x000fea0003800000 */
.L_x_265:
        /* <DEDUP_REMOVED lines=10> */
.L_x_268:
[----:B------:R-:W-:Y:S05]  /*6ef0*/  BSYNC B1 ;  /* 0x0000000000017941 */ /* 0x000fea0003800000 */
.L_x_267:
        /* <DEDUP_REMOVED lines=9> */
.L_x_270:
[----:B------:R-:W-:Y:S05]  /*6f90*/  BSYNC B1 ;  /* 0x0000000000017941 */ /* 0x000fea0003800000 */
.L_x_269:
        /* <DEDUP_REMOVED lines=9> */
.L_x_272:
[----:B------:R-:W-:Y:S05]  /*7030*/  BSYNC B1 ;  /* 0x0000000000017941 */ /* 0x000fea0003800000 */
.L_x_271:
        /* <DEDUP_REMOVED lines=10> */
.L_x_274:
[----:B------:R-:W-:Y:S05]  /*70e0*/  BSYNC B1 ;  /* 0x0000000000017941 */ /* 0x000fea0003800000 */
.L_x_273:
        /* <DEDUP_REMOVED lines=10> */
.L_x_276:
[----:B------:R-:W-:Y:S05]  /*7190*/  BSYNC B1 ;  /* 0x0000000000017941 */ /* 0x000fea0003800000 */
.L_x_275:
        /* <DEDUP_REMOVED lines=9> */
.L_x_278:
[----:B------:R-:W-:Y:S05]  /*7230*/  BSYNC B1 ;  /* 0x0000000000017941 */ /* 0x000fea0003800000 */
.L_x_277:
        /* <DEDUP_REMOVED lines=9> */
.L_x_280:
[----:B------:R-:W-:Y:S05]  /*72d0*/  BSYNC B1 ;  /* 0x0000000000017941 */ /* 0x000fea0003800000 */
.L_x_279:
        /* <DEDUP_REMOVED lines=10> */
.L_x_282:
[----:B------:R-:W-:Y:S05]  /*7380*/  BSYNC B1 ;  /* 0x0000000000017941 */ /* 0x000fea0003800000 */
.L_x_281:
        /* <DEDUP_REMOVED lines=10> */
.L_x_284:
[----:B------:R-:W-:Y:S05]  /*7430*/  BSYNC B1 ;  /* 0x0000000000017941 */ /* 0x000fea0003800000 */
.L_x_283:
[----:B01--45:R-:W-:Y:S01]  /*7440*/  IMAD.U32 R6, R152, 0x10000, RZ ;  /* 0x0001000098067824 */ /* 0x033fe200078e00ff */
        /* <DEDUP_REMOVED lines=8> */
.L_x_286:
[----:B------:R-:W-:Y:S05]  /*74d0*/  BSYNC B1 ;  /* 0x0000000000017941 */ /* 0x000fea0003800000 */
.L_x_285:
[----:B0-2--5:R-:W-:Y:S01]  /*74e0*/  IMAD.U32 R4, R152, 0x10000, RZ ;  /* 0x0001000098047824 */ /* 0x025fe200078e00ff */
[----:B------:R-:W-:Y:S01]  /*74f0*/  ISETP.GT.AND P1, PT, R0, 0x8, P1 ;  /* 0x000000080000780c */ /* 0x000fe20000f24270 */
[----:B------:R-:W-:Y:S01]  /*7500*/  @P0 IMAD.MOV.U32 R5, RZ, RZ, R11 ;  /* 0x000000ffff050224 */ /* 0x000fe200078e000b */
[----:B------:R-:W-:Y:S01]  /*7510*/  BSSY B1, `(.L_x_287) ;  /* 0x0000008000017945 */ /* 0x000fe20003800000 */
[----:B------:R-:W-:Y:S01]  /*7520*/  FMUL R3, R4, R155 ;  /* 0x0000009b04037220 */ /* 0x000fe20000400000 */
[----:B------:R-:W-:-:S03]  /*7530*/  @P0 IMAD.MOV.U32 R4, RZ, RZ, R10 ;  /* 0x000000ffff040224 */ /* 0x000fc600078e000a */
[----:B------:R-:W-:-:S05]  /*7540*/  FFMA R3, R150, R154, R3 ;  /* 0x0000009a96037223 */ /* 0x000fca0000000003 */
[----:B------:R-:W-:-:S05]  /*7550*/  F2FP.BF16.F32.PACK_AB R3, RZ, R3 ;  /* 0x00000003ff03723e */ /* 0x000fca00000010ff */
[----:B------:R0:W-:Y:S01]  /*7560*/  @P0 STG.E.U16 desc[UR36][R4.64+0x1f0], R3 ;  /* 0x0001f00304000986 */ /* 0x0001e2000c101524 */
[----:B------:R-:W-:Y:S05]  /*7570*/  @!P1 BRA `(.L_x_288) ;  /* 0x0000000000049947 */ /* 0x000fea0003800000 */
[----:B------:R2:W5:Y:S02]  /*7580*/  LDG.E.LTC128B.U16 R152, desc[UR36][R8.64+0x1f2] ;  /* 0x0001f22408987981 */ /* 0x000564000c1e1520 */
.L_x_288:
[----:B------:R-:W-:Y:S05]  /*7590*/  BSYNC B1 ;  /* 0x0000000000017941 */ /* 0x000fea0003800000 */
.L_x_287:
[----:B------:R-:W-:Y:S05]  /*75a0*/  @!P1 BRA `(.L_x_289) ;  /* 0x0000002400309947 */ /* 0x000fea0003800000 */
[----:B-----5:R-:W-:-:S04]  /*75b0*/  IMAD.U32 R152, R152, 0x10000, RZ ;  /* 0x0001000098987824 */ /* 0x020fc800078e00ff */
[----:B------:R-:W-:-:S04]  /*75c0*/  FMUL R152, R152, R155 ;  /* 0x0000009b98987220 */ /* 0x000fc80000400000 */
[----:B------:R-:W-:-:S05]  /*75d0*/  FFMA R152, R151, R154, R152 ;  /* 0x0000009a97987223 */ /* 0x000fca0000000098 */
[----:B------:R-:W-:-:S05]  /*75e0*/  F2FP.BF16.F32.PACK_AB R152, RZ, R152 ;  /* 0x00000098ff98723e */ /* 0x000fca00000010ff */
[----:B------:R4:W-:Y:S01]  /*75f0*/  STG.E.U16 desc[UR36][R10.64+0x1f2], R152 ;  /* 0x0001f2980a007986 */ /* 0x0009e2000c101524 */
[----:B------:R-:W-:Y:S05]  /*7600*/  BRA `(.L_x_289) ;  /* 0x0000002400187947 */ /* 0x000fea0003800000 */
.L_x_36:
[----:B------:R-:W-:Y:S01]  /*7610*/  ISETP.GT.AND P2, PT, R3, 0x1, PT ;  /* 0x000000010300780c */ /* 0x000fe20003f44270 */
[----:B------:R-:W-:Y:S01]  /*7620*/  ULDC.64 UR4, c[0x0][0x5c0] ;  /* 0x0001700000047ab9 */ /* 0x000fe20000000a00 */
[-C--:B------:R-:W-:Y:S01]  /*7630*/  FMUL R24, R24, R154.reuse ;  /* 0x0000009a18187220 */ /* 0x080fe20000400000 */
[-C--:B------:R-:W-:Y:S01]  /*7640*/  FMUL R25, R25, R154.reuse ;  /* 0x0000009a19197220 */ /* 0x080fe20000400000 */
[----:B------:R-:W-:Y:S01]  /*7650*/  ISETP.GT.AND P1, PT, R0, RZ, P2 ;  /* 0x000000ff0000720c */ /* 0x000fe20001724270 */
[-C--:B------:R-:W-:Y:S01]  /*7660*/  FMUL R26, R26, R154.reuse ;  /* 0x0000009a1a1a7220 */ /* 0x080fe20000400000 */
[----:B------:R-:W-:Y:S01]  /*7670*/  LEA R4, P4, R160, UR4, 0x1 ;  /* 0x00000004a0047c11 */ /* 0x000fe2000f8808ff */
[----:B------:R-:W-:Y:S01]  /*7680*/  FMUL R27, R27, R154 ;  /* 0x0000009a1b1b7220 */ /* 0x000fe20000400000 */
[----:B------:R-:W-:Y:S01]  /*7690*/  F2FP.BF16.F32.PACK_AB R24, RZ, R24 ;  /* 0x00000018ff18723e */ /* 0x000fe200000010ff */
[-C--:B------:R-:W-:Y:S01]  /*76a0*/  FMUL R28, R28, R154.reuse ;  /* 0x0000009a1c1c7220 */ /* 0x080fe20000400000 */
[----:B------:R-:W-:Y:S01]  /*76b0*/  LEA.HI.X R5, R160, UR5, R171, 0x1, P4 ;  /* 0x00000005a0057c11 */ /* 0x000fe2000a0f0cab */
[-C--:B------:R-:W-:Y:S01]  /*76c0*/  FMUL R29, R29, R154.reuse ;  /* 0x0000009a1d1d7220 */ /* 0x080fe20000400000 */
[----:B------:R-:W-:Y:S01]  /*76d0*/  F2FP.BF16.F32.PACK_AB R25, RZ, R25 ;  /* 0x00000019ff19723e */ /* 0x000fe200000010ff */
[-C--:B------:R-:W-:Y:S01]  /*76e0*/  FMUL R30, R30, R154.reuse ;  /* 0x0000009a1e1e7220 */ /* 0x080fe20000400000 */
[----:B------:R-:W-:Y:S01]  /*76f0*/  ISETP.GT.AND P2, PT, R0, 0x8, P2 ;  /* 0x000000080000780c */ /* 0x000fe20001744270 */
[----:B------:R-:W-:Y:S01]  /*7700*/  @P3 STG.E.U16 desc[UR36][R4.64], R24 ;  /* 0x0000001804003986 */ /* 0x000fe2000c101524 */
[C---:B------:R-:W-:Y:S01]  /*7710*/  SHF.L.U64.HI R11, R10.reuse, 0x4, R11 ;  /* 0x000000040a0b7819 */ /* 0x040fe2000001020b */
[----:B------:R-:W-:Y:S01]  /*7720*/  FMUL R31, R31, R154 ;  /* 0x0000009a1f1f7220 */ /* 0x000fe20000400000 */
[----:B------:R-:W-:Y:S01]  /*7730*/  LEA R6, P3, R10, R4, 0x4 ;  /* 0x000000040a067211 */ /* 0x000fe200078620ff */
[----:B------:R-:W-:Y:S01]  /*7740*/  @P1 STG.E.U16 desc[UR36][R4.64+0x2], R25 ;  /* 0x0000021904001986 */ /* 0x000fe2000c101524 */
[----:B------:R-:W-:Y:S01]  /*7750*/  ISETP.GT.AND P1, PT, R0, 0x8, P0 ;  /* 0x000000080000780c */ /* 0x000fe20000724270 */
[----:B------:R-:W-:Y:S01]  /*7760*/  FMUL R32, R32, R154 ;  /* 0x0000009a20207220 */ /* 0x000fe20000400000 */
[----:B------:R-:W-:Y:S01]  /*7770*/  F2FP.BF16.F32.PACK_AB R26, RZ, R26 ;  /* 0x0000001aff1a723e */ /* 0x000fe200000010ff */
[----:B------:R-:W-:Y:S01]  /*7780*/  IMAD.X R7, R11, 0x1, R5, P3 ;  /* 0x000000010b077824 */ /* 0x000fe200018e0605 */
[----:B------:R-:W-:Y:S01]  /*7790*/  F2FP.BF16.F32.PACK_AB R27, RZ, R27 ;  /* 0x0000001bff1b723e */ /* 0x000fe200000010ff */
[-C--:B------:R-:W-:Y:S01]  /*77a0*/  FMUL R33, R33, R154.reuse ;  /* 0x0000009a21217220 */ /* 0x080fe20000400000 */
[----:B------:R-:W-:Y:S01]  /*77b0*/  ISETP.GT.AND P0, PT, R3, 0x8, PT ;  /* 0x000000080300780c */ /* 0x000fe20003f04270 */
[----:B------:R-:W-:Y:S01]  /*77c0*/  FMUL R34, R34, R154 ;  /* 0x0000009a22227220 */ /* 0x000fe20000400000 */
[----:B------:R-:W-:Y:S01]  /*77d0*/  F2FP.BF16.F32.PACK_AB R28, RZ, R28 ;  /* 0x0000001cff1c723e */ /* 0x000fe200000010ff */
[-C--:B------:R-:W-:Y:S01]  /*77e0*/  FMUL R35, R35, R154.reuse ;  /* 0x0000009a23237220 */ /* 0x080fe20000400000 */
[----:B------:R-:W-:Y:S01]  /*77f0*/  ISETP.GT.AND P4, PT, R0, RZ, P0 ;  /* 0x000000ff0000720c */ /* 0x000fe20000784270 */
[-C--:B------:R-:W-:Y:S01]  /*7800*/  FMUL R36, R36, R154.reuse ;  /* 0x0000009a24247220 */ /* 0x080fe20000400000 */
[----:B------:R-:W-:Y:S01]  /*7810*/  F2FP.BF16.F32.PACK_AB R29, RZ, R29 ;  /* 0x0000001dff1d723e */ /* 0x000fe200000010ff */
[----:B------:R-:W-:Y:S01]  /*7820*/  @P1 STG.E.U16 desc[UR36][R6.64], R26 ;  /* 0x0000001a06001986 */ /* 0x000fe2000c101524 */
[----:B------:R-:W-:Y:S01]  /*7830*/  ISETP.GT.AND P1, PT, R0, 0x8, P0 ;  /* 0x000000080000780c */ /* 0x000fe20000724270 */
[----:B------:R-:W-:Y:S01]  /*7840*/  FMUL R37, R37, R154 ;  /* 0x0000009a25257220 */ /* 0x000fe20000400000 */
[----:B------:R-:W-:Y:S01]  /*7850*/  F2FP.BF16.F32.PACK_AB R30, RZ, R30 ;  /* 0x0000001eff1e723e */ /* 0x000fe200000010ff */
[----:B------:R-:W-:Y:S01]  /*7860*/  @P2 STG.E.U16 desc[UR36][R6.64+0x2], R27 ;  /* 0x0000021b06002986 */ /* 0x000fe2000c101524 */
[----:B------:R-:W-:Y:S01]  /*7870*/  ISETP.GT.AND P2, PT, R3, 0x9, PT ;  /* 0x000000090300780c */ /* 0x000fe20003f44270 */
[-C--:B------:R-:W-:Y:S01]  /*7880*/  FMUL R38, R38, R154.reuse ;  /* 0x0000009a26267220 */ /* 0x080fe20000400000 */
[----:B------:R-:W-:Y:S01]  /*7890*/  F2FP.BF16.F32.PACK_AB R31, RZ, R31 ;  /* 0x0000001fff1f723e */ /* 0x000fe200000010ff */
[-C--:B------:R-:W-:Y:S01]  /*78a0*/  FMUL R39, R39, R154.reuse ;  /* 0x0000009a27277220 */ /* 0x080fe20000400000 */
[C---:B------:R-:W-:Y:S01]  /*78b0*/  ISETP.GT.AND P3, PT, R0.reuse, RZ, P2 ;  /* 0x000000ff0000720c */ /* 0x040fe20001764270 */
[----:B------:R-:W-:Y:S01]  /*78c0*/  @P4 STG.E.U16 desc[UR36][R4.64+0x10], R28 ;  /* 0x0000101c04004986 */ /* 0x000fe2000c101524 */
[----:B------:R-:W-:Y:S01]  /*78d0*/  ISETP.GT.AND P2, PT, R0, 0x8, P2 ;  /* 0x000000080000780c */ /* 0x000fe20001744270 */
        /* <DEDUP_REMOVED lines=8> */
[----:B------:R-:W-:Y:S01]  /*7960*/  FMUL R44, R44, R154 ;  /* 0x0000009a2c2c7220 */ /* 0x000fe20000400000 */
[----:B------:R-:W-:Y:S01]  /*7970*/  F2FP.BF16.F32.PACK_AB R34, RZ, R34 ;  /* 0x00000022ff22723e */ /* 0x000fe200000010ff */
[----:B------:R-:W-:Y:S01]  /*7980*/  @P3 STG.E.U16 desc[UR36][R4.64+0x12], R29 ;  /* 0x0000121d04003986 */ /* 0x000fe2000c101524 */
[----:B------:R-:W-:Y:S01]  /*7990*/  ISETP.GT.AND P3, PT, R3, 0x11, PT ;  /* 0x000000110300780c */ /* 0x000fe20003f64270 */
[-C--:B------:R-:W-:Y:S01]  /*79a0*/  FMUL R45, R45, R154.reuse ;  /* 0x0000009a2d2d7220 */ /* 0x080fe20000400000 */
[----:B------:R-:W-:Y:S01]  /*79b0*/  F2FP.BF16.F32.PACK_AB R35, RZ, R35 ;  /* 0x00000023ff23723e */ /* 0x000fe200000010ff */
[----:B------:R-:W-:Y:S01]  /*79c0*/  @P1 STG.E.U16 desc[UR36][R6.64+0x10], R30 ;  /* 0x0000101e06001986 */ /* 0x000fe2000c101524 */
[----:B------:R-:W-:Y:S01]  /*79d0*/  ISETP.GT.AND P1, PT, R0, 0x8, P0 ;  /* 0x000000080000780c */ /* 0x000fe20000724270 */
[-C--:B------:R-:W-:Y:S01]  /*79e0*/  FMUL R46, R46, R154.reuse ;  /* 0x0000009a2e2e7220 */ /* 0x080fe20000400000 */
[----:B------:R-:W-:Y:S01]  /*79f0*/  ISETP.GT.AND P0, PT, R3, 0x18, PT ;  /* 0x000000180300780c */ /* 0x000fe20003f04270 */
[----:B------:R-:W-:Y:S01]  /*7a00*/  @P2 STG.E.U16 desc[UR36][R6.64+0x12], R31 ;  /* 0x0000121f06002986 */ /* 0x000fe2000c101524 */
[C---:B------:R-:W-:Y:S01]  /*7a10*/  ISETP.GT.AND P2, PT, R0.reuse, RZ, P3 ;  /* 0x000000ff0000720c */ /* 0x040fe20001f44270 */
[-C--:B------:R-:W-:Y:S01]  /*7a20*/  FMUL R47, R47, R154.reuse ;  /* 0x0000009a2f2f7220 */ /* 0x080fe20000400000 */
[C---:B------:R-:W-:Y:S01]  /*7a30*/  ISETP.GT.AND P3, PT, R0.reuse, 0x8, P3 ;  /* 0x000000080000780c */ /* 0x040fe20001f64270 */
[----:B------:R-:W-:Y:S01]  /*7a40*/  @P4 STG.E.U16 desc[UR36][R4.64+0x20], R32 ;  /* 0x0000202004004986 */ /* 0x000fe2000c101524 */
[----:B------:R-:W-:Y:S01]  /*7a50*/  ISETP.GT.AND P4, PT, R0, RZ, P0 ;  /* 0x000000ff0000720c */ /* 0x000fe20000784270 */
[----:B------:R-:W-:Y:S01]  /*7a60*/  FMUL R48, R48, R154 ;  /* 0x0000009a30307220 */ /* 0x000fe20000400000 */
[----:B------:R-:W-:Y:S01]  /*7a70*/  F2FP.BF16.F32.PACK_AB R36, RZ, R36 ;  /* 0x00000024ff24723e */ /* 0x000fe200000010ff */
[-C--:B------:R-:W-:Y:S01]  /*7a80*/  FMUL R49, R49, R154.reuse ;  /* 0x0000009a31317220 */ /* 0x080fe20000400000 */
[----:B------:R-:W-:Y:S01]  /*7a90*/  F2FP.BF16.F32.PACK_AB R37, RZ, R37 ;  /* 0x00000025ff25723e */ /* 0x000fe200000010ff */
[----:B------:R-:W-:Y:S01]  /*7aa0*/  FMUL R50, R50, R154 ;  /* 0x0000009a32327220 */ /* 0x000fe20000400000 */
[----:B------:R-:W-:Y:S01]  /*7ab0*/  F2FP.BF16.F32.PACK_AB R38, RZ, R38 ;  /* 0x00000026ff26723e */ /* 0x000fe200000010ff */
[----:B------:R-:W-:Y:S01]  /*7ac0*/  FMUL R51, R51, R154 ;  /* 0x0000009a33337220 */ /* 0x000fe20000400000 */
[----:B------:R-:W-:Y:S01]  /*7ad0*/  F2FP.BF16.F32.PACK_AB R39, RZ, R39 ;  /* 0x00000027ff27723e */ /* 0x000fe200000010ff */
[----:B------:R-:W-:Y:S01]  /*7ae0*/  @P2 STG.E.U16 desc[UR36][R4.64+0x22], R33 ;  /* 0x0000222104002986 */ /* 0x000fe2000c101524 */
[----:B------:R-:W-:Y:S01]  /*7af0*/  F2FP.BF16.F32.PACK_AB R40, RZ, R40 ;  /* 0x00000028ff28723e */ /* 0x000fe200000010ff */
[-C--:B------:R-:W-:Y:S01]  /*7b00*/  FMUL R52, R52, R154.reuse ;  /* 0x0000009a34347220 */ /* 0x080fe20000400000 */
[----:B------:R-:W-:Y:S01]  /*7b10*/  F2FP.BF16.F32.PACK_AB R41, RZ, R41 ;  /* 0x00000029ff29723e */ /* 0x000fe200000010ff */
[----:B------:R-:W-:Y:S01]  /*7b20*/  @P1 STG.E.U16 desc[UR36][R6.64+0x20], R34 ;  /* 0x0000202206001986 */ /* 0x000fe2000c101524 */
[----:B------:R-:W-:Y:S01]  /*7b30*/  ISETP.GT.AND P1, PT, R0, 0x8, P0 ;  /* 0x000000080000780c */ /* 0x000fe20000724270 */
[-C--:B------:R-:W-:Y:S01]  /*7b40*/  FMUL R53, R53, R154.reuse ;  /* 0x0000009a35357220 */ /* 0x080fe20000400000 */
[C---:B------:R-:W-:Y:S01]  /*7b50*/  ISETP.GT.AND P0, PT, R3.reuse, 0x20, PT ;  /* 0x000000200300780c */ /* 0x040fe20003f04270 */
[----:B------:R-:W-:Y:S01]  /*7b60*/  @P3 STG.E.U16 desc[UR36][R6.64+0x22], R35 ;  /* 0x0000222306003986 */ /* 0x000fe2000c101524 */
[----:B------:R-:W-:Y:S01]  /*7b70*/  ISETP.GT.AND P3, PT, R3, 0x19, PT ;  /* 0x000000190300780c */ /* 0x000fe20003f64270 */
[----:B------:R-:W-:Y:S01]  /*7b80*/  FMUL R54, R54, R154 ;  /* 0x0000009a36367220 */ /* 0x000fe20000400000 */
[----:B------:R-:W-:Y:S01]  /*7b90*/  F2FP.BF16.F32.PACK_AB R42, RZ, R42 ;  /* 0x0000002aff2a723e */ /* 0x000fe200000010ff */
[----:B------:R-:W-:Y:S01]  /*7ba0*/  @P4 STG.E.U16 desc[UR36][R4.64+0x30], R36 ;  /* 0x0000302404004986 */ /* 0x000fe2000c101524 */
[C---:B------:R-:W-:Y:S01]  /*7bb0*/  ISETP.GT.AND P2, PT, R0.reuse, RZ, P3 ;  /* 0x000000ff0000720c */ /* 0x040fe20001f44270 */
[-C--:B------:R-:W-:Y:S01]  /*7bc0*/  FMUL R55, R55, R154.reuse ;  /* 0x0000009a37377220 */ /* 0x080fe20000400000 */
[----:B------:R-:W-:Y:S01]  /*7bd0*/  ISETP.GT.AND P3, PT, R0, 0x8, P3 ;  /* 0x000000080000780c */ /* 0x000fe20001f64270 */
[-C--:B------:R-:W-:Y:S01]  /*7be0*/  FMUL R56, R56, R154.reuse ;  /* 0x0000009a38387220 */ /* 0x080fe20000400000 */
[----:B------:R-:W-:Y:S01]  /*7bf0*/  ISETP.GT.AND P4, PT, R0, RZ, P0 ;  /* 0x000000ff0000720c */ /* 0x000fe20000784270 */
[-C--:B------:R-:W-:Y:S01]  /*7c00*/  FMUL R57, R57, R154.reuse ;  /* 0x0000009a39397220 */ /* 0x080fe20000400000 */
[----:B------:R-:W-:Y:S01]  /*7c10*/  F2FP.BF16.F32.PACK_AB R43, RZ, R43 ;  /* 0x0000002bff2b723e */ /* 0x000fe200000010ff */
[----:B------:R-:W-:Y:S01]  /*7c20*/  FMUL R58, R58, R154 ;  /* 0x0000009a3a3a7220 */ /* 0x000fe20000400000 */
[----:B------:R-:W-:Y:S01]  /*7c30*/  F2FP.BF16.F32.PACK_AB R44, RZ, R44 ;  /* 0x0000002cff2c723e */ /* 0x000fe200000010ff */
[-C--:B------:R-:W-:Y:S01]  /*7c40*/  FMUL R59, R59, R154.reuse ;  /* 0x0000009a3b3b7220 */ /* 0x080fe20000400000 */
[----:B------:R-:W-:Y:S01]  /*7c50*/  F2FP.BF16.F32.PACK_AB R45, RZ, R45 ;  /* 0x0000002dff2d723e */ /* 0x000fe200000010ff */
[----:B------:R-:W-:Y:S01]  /*7c60*/  FMUL R60, R60, R154 ;  /* 0x0000009a3c3c7220 */ /* 0x000fe20000400000 */
[----:B------:R-:W-:Y:S01]  /*7c70*/  F2FP.BF16.F32.PACK_AB R46, RZ, R46 ;  /* 0x0000002eff2e723e */ /* 0x000fe200000010ff */
[----:B------:R-:W-:Y:S01]  /*7c80*/  @P2 STG.E.U16 desc[UR36][R4.64+0x32], R37 ;  /* 0x0000322504002986 */ /* 0x000fe2000c101524 */
[----:B------:R-:W-:Y:S01]  /*7c90*/  F2FP.BF16.F32.PACK_AB R47, RZ, R47 ;  /* 0x0000002fff2f723e */ /* 0x000fe200000010ff */
[----:B------:R-:W-:Y:S01]  /*7ca0*/  FMUL R61, R61, R154 ;  /* 0x0000009a3d3d7220 */ /* 0x000fe20000400000 */
[----:B------:R-:W-:Y:S01]  /*7cb0*/  F2FP.BF16.F32.PACK_AB R48, RZ, R48 ;  /* 0x00000030ff30723e */ /* 0x000fe200000010ff */
[----:B------:R-:W-:Y:S01]  /*7cc0*/  @P1 STG.E.U16 desc[UR36][R6.64+0x30], R38 ;  /* 0x0000302606001986 */ /* 0x000fe2000c101524 */
[----:B------:R-:W-:Y:S01]  /*7cd0*/  ISETP.GT.AND P1, PT, R0, 0x8, P0 ;  /* 0x000000080000780c */ /* 0x000fe20000724270 */
[-C--:B------:R-:W-:Y:S01]  /*7ce0*/  FMUL R62, R62, R154.reuse ;  /* 0x0000009a3e3e7220 */ /* 0x080fe20000400000 */
[C---:B------:R-:W-:Y:S01]  /*7cf0*/  ISETP.GT.AND P0, PT, R3.reuse, 0x28, PT ;  /* 0x000000280300780c */ /* 0x040fe20003f04270 */
[----:B------:R-:W-:Y:S01]  /*7d00*/  @P3 STG.E.U16 desc[UR36][R6.64+0x32], R39 ;  /* 0x0000322706003986 */ /* 0x000fe2000c101524 */
[----:B------:R-:W-:Y:S01]  /*7d10*/  ISETP.GT.AND P3, PT, R3, 0x21, PT ;  /* 0x000000210300780c */ /* 0x000fe20003f64270 */
[-C--:B------:R-:W-:Y:S01]  /*7d20*/  FMUL R63, R63, R154.reuse ;  /* 0x0000009a3f3f7220 */ /* 0x080fe20000400000 */
[----:B------:R-:W-:Y:S01]  /*7d30*/  F2FP.BF16.F32.PACK_AB R49, RZ, R49 ;  /* 0x00000031ff31723e */ /* 0x000fe200000010ff */
[----:B------:R-:W-:Y:S01]  /*7d40*/  @P4 STG.E.U16 desc[UR36][R4.64+0x40], R40 ;  /* 0x0000402804004986 */ /* 0x000fe2000c101524 */
[----:B------:R-:W-:Y:S01]  /*7d50*/  ISETP.GT.AND P2, PT, R0, RZ, P3 ;  /* 0x000000ff0000720c */ /* 0x000fe20001f44270 */
[-C--:B------:R-:W-:Y:S01]  /*7d60*/  FMUL R64, R64, R154.reuse ;  /* 0x0000009a40407220 */ /* 0x080fe20000400000 */
[C---:B------:R-:W-:Y:S01]  /*7d70*/  ISETP.GT.AND P3, PT, R0.reuse, 0x8, P3 ;  /* 0x000000080000780c */ /* 0x040fe20001f64270 */
[-C--:B------:R-:W-:Y:S01]  /*7d80*/  FMUL R65, R65, R154.reuse ;  /* 0x0000009a41417220 */ /* 0x080fe20000400000 */
        /* <DEDUP_REMOVED lines=248> */
[----:B------:R-:W-:-:S02]  /*8d10*/  ISETP.GT.AND P1, PT, R0, 0x8, P0 ;  /* 0x000000080000780c */ /* 0x000fc40000724270 */
[C---:B------:R-:W-:Y:S01]  /*8d20*/  ISETP.GT.AND P0, PT, R3.reuse, 0x78, PT ;  /* 0x000000780300780c */ /* 0x040fe20003f04270 */
[----:B------:R-:W-:Y:S01]  /*8d30*/  @P3 STG.E.U16 desc[UR36][R6.64+0xd2], R79 ;  /* 0x0000d24f06003986 */ /* 0x000fe2000c101524 */
[----:B------:R-:W-:Y:S02]  /*8d40*/  ISETP.GT.AND P3, PT, R3, 0x71, PT ;  /* 0x000000710300780c */ /* 0x000fe40003f64270 */
[----:B------:R-:W-:Y:S01]  /*8d50*/  F2FP.BF16.F32.PACK_AB R119, RZ, R119 ;  /* 0x00000077ff77723e */ /* 0x000fe200000010ff */
[----:B------:R-:W-:Y:S01]  /*8d60*/  @P4 STG.E.U16 desc[UR36][R4.64+0xe0], R80 ;  /* 0x0000e05004004986 */ /* 0x000fe2000c101524 */
[C---:B------:R-:W-:Y:S02]  /*8d70*/  ISETP.GT.AND P2, PT, R0.reuse, RZ, P3 ;  /* 0x000000ff0000720c */ /* 0x040fe40001f44270 */
[C---:B------:R-:W-:Y:S02]  /*8d80*/  ISETP.GT.AND P3, PT, R0.reuse, 0x8, P3 ;  /* 0x000000080000780c */ /* 0x040fe40001f64270 */
[----:B------:R-:W-:-:S02]  /*8d90*/  ISETP.GT.AND P4, PT, R0, RZ, P0 ;  /* 0x000000ff0000720c */ /* 0x000fc40000784270 */
[----:B------:R-:W-:Y:S02]  /*8da0*/  F2FP.BF16.F32.PACK_AB R120, RZ, R120 ;  /* 0x00000078ff78723e */ /* 0x000fe400000010ff */
[----:B------:R-:W-:Y:S02]  /*8db0*/  F2FP.BF16.F32.PACK_AB R121, RZ, R121 ;  /* 0x00000079ff79723e */ /* 0x000fe400000010ff */
[----:B------:R-:W-:Y:S02]  /*8dc0*/  F2FP.BF16.F32.PACK_AB R122, RZ, R122 ;  /* 0x0000007aff7a723e */ /* 0x000fe400000010ff */
[----:B------:R-:W-:Y:S01]  /*8dd0*/  F2FP.BF16.F32.PACK_AB R123, RZ, R123 ;  /* 0x0000007bff7b723e */ /* 0x000fe200000010ff */
[----:B------:R-:W-:Y:S01]  /*8de0*/  @P2 STG.E.U16 desc[UR36][R4.64+0xe2], R81 ;  /* 0x0000e25104002986 */ /* 0x000fe2000c101524 */
[----:B------:R-:W-:Y:S02]  /*8df0*/  F2FP.BF16.F32.PACK_AB R124, RZ, R124 ;  /* 0x0000007cff7c723e */ /* 0x000fe400000010ff */
        /* <DEDUP_REMOVED lines=66> */
[----:B------:R-:W-:Y:S04]  /*9220*/  @P2 STG.E.U16 desc[UR36][R4.64+0x122], R97 ;  /* 0x0001226104002986 */ /* 0x000fe8000c101524 */
[----:B------:R-:W-:Y:S01]  /*9230*/  @P1 STG.E.U16 desc[UR36][R6.64+0x120], R98 ;  /* 0x0001206206001986 */ /* 0x000fe2000c101524 */
[----:B------:R-:W-:-:S02]  /*9240*/  ISETP.GT.AND P1, PT, R0, 0x8, P0 ;  /* 0x000000080000780c */ /* 0x000fc40000724270 */
[C---:B------:R-:W-:Y:S01]  /*9250*/  ISETP.GT.AND P0, PT, R3.reuse, 0xa0, PT ;  /* 0x000000a00300780c */ /* 0x040fe20003f04270 */
[----:B------:R-:W-:Y:S01]  /*9260*/  @P3 STG.E.U16 desc[UR36][R6.64+0x122], R99 ;  /* 0x0001226306003986 */ /* 0x000fe2000c101524 */
[----:B------:R-:W-:-:S03]  /*9270*/  ISETP.GT.AND P3, PT, R3, 0x99, PT ;  /* 0x000000990300780c */ /* 0x000fc60003f64270 */
[----:B------:R-:W-:Y:S01]  /*9280*/  @P4 STG.E.U16 desc[UR36][R4.64+0x130], R100 ;  /* 0x0001306404004986 */ /* 0x000fe2000c101524 */
[C---:B------:R-:W-:Y:S02]  /*9290*/  ISETP.GT.AND P2, PT, R0.reuse, RZ, P3 ;  /* 0x000000ff0000720c */ /* 0x040fe40001f44270 */
[C---:B------:R-:W-:Y:S02]  /*92a0*/  ISETP.GT.AND P3, PT, R0.reuse, 0x8, P3 ;  /* 0x000000080000780c */ /* 0x040fe40001f64270 */
[----:B------:R-:W-:-:S09]  /*92b0*/  ISETP.GT.AND P4, PT, R0, RZ, P0 ;  /* 0x000000ff0000720c */ /* 0x000fd20000784270 */
[----:B------:R-:W-:Y:S04]  /*92c0*/  @P2 STG.E.U16 desc[UR36][R4.64+0x132], R101 ;  /* 0x0001326504002986 */ /* 0x000fe8000c101524 */
[----:B------:R-:W-:Y:S01]  /*92d0*/  @P1 STG.E.U16 desc[UR36][R6.64+0x130], R102 ;  /* 0x0001306606001986 */ /* 0x000fe2000c101524 */
[----:B------:R-:W-:Y:S02]  /*92e0*/  ISETP.GT.AND P1, PT, R0, 0x8, P0 ;  /* 0x000000080000780c */ /* 0x000fe40000724270 */
        /* <DEDUP_REMOVED lines=76> */
[C---:B------:R-:W-:Y:S02]  /*97b0*/  ISETP.GT.AND P3, PT, R0.reuse, RZ, P0 ;  /* 0x000000ff0000720c */ /* 0x040fe40000764270 */
[----:B------:R-:W-:-:S07]  /*97c0*/  ISETP.GT.AND P0, PT, R0, 0x8, P0 ;  /* 0x000000080000780c */ /* 0x000fce0000704270 */
[----:B------:R-:W-:Y:S04]  /*97d0*/  @P2 STG.E.U16 desc[UR36][R4.64+0x1b2], R133 ;  /* 0x0001b28504002986 */ /* 0x000fe8000c101524 */
[----:B------:R-:W-:Y:S01]  /*97e0*/  @P1 STG.E.U16 desc[UR36][R6.64+0x1b0], R134 ;  /* 0x0001b08606001986 */ /* 0x000fe2000c101524 */
[----:B------:R-:W-:-:S03]  /*97f0*/  ISETP.GT.AND P1, PT, R3, 0xe8, PT ;  /* 0x000000e80300780c */ /* 0x000fc60003f24270 */
        /* <DEDUP_REMOVED lines=11> */
[C---:B------:R-:W-:Y:S02]  /*98b0*/  ISETP.GT.AND P2, PT, R0.reuse, RZ, P0 ;  /* 0x000000ff0000720c */ /* 0x040fe40000744270 */
[----:B------:R-:W-:Y:S01]  /*98c0*/  ISETP.GT.AND P0, PT, R0, 0x8, P0 ;  /* 0x000000080000780c */ /* 0x000fe20000704270 */
[----:B------:R-:W-:Y:S01]  /*98d0*/  @P3 STG.E.U16 desc[UR36][R4.64+0x1d0], R140 ;  /* 0x0001d08c04003986 */ /* 0x000fe2000c101524 */
[----:B------:R-:W-:-:S04]  /*98e0*/  ISETP.GT.AND P3, PT, R3, 0xf0, PT ;  /* 0x000000f00300780c */ /* 0x000fc80003f64270 */
[C---:B------:R-:W-:Y:S02]  /*98f0*/  ISETP.GT.AND P4, PT, R0.reuse, RZ, P3 ;  /* 0x000000ff0000720c */ /* 0x040fe40001f84270 */
[----:B------:R-:W-:-:S03]  /*9900*/  ISETP.GT.AND P3, PT, R0, 0x8, P3 ;  /* 0x000000080000780c */ /* 0x000fc60001f64270 */
[----:B------:R-:W-:Y:S01]  /*9910*/  @P2 STG.E.U16 desc[UR36][R4.64+0x1d2], R141 ;  /* 0x0001d28d04002986 */ /* 0x000fe2000c101524 */
[----:B------:R-:W-:-:S03]  /*9920*/  ISETP.GT.AND P2, PT, R3, 0xf8, PT ;  /* 0x000000f80300780c */ /* 0x000fc60003f44270 */
[----:B------:R-:W-:Y:S01]  /*9930*/  @P1 STG.E.U16 desc[UR36][R6.64+0x1d0], R142 ;  /* 0x0001d08e06001986 */ /* 0x000fe2000c101524 */
[----:B------:R-:W-:-:S03]  /*9940*/  ISETP.GT.AND P1, PT, R3, 0xf9, PT ;  /* 0x000000f90300780c */ /* 0x000fc60003f24270 */
[----:B------:R-:W-:Y:S01]  /*9950*/  @P0 STG.E.U16 desc[UR36][R6.64+0x1d2], R143 ;  /* 0x0001d28f06000986 */ /* 0x000fe2000c101524 */
[----:B------:R-:W-:-:S03]  /*9960*/  ISETP.GT.AND P0, PT, R3, 0xf1, PT ;  /* 0x000000f10300780c */ /* 0x000fc60003f04270 */
[----:B------:R-:W-:Y:S01]  /*9970*/  @P4 STG.E.U16 desc[UR36][R4.64+0x1e0], R144 ;  /* 0x0001e09004004986 */ /* 0x000fe2000c101524 */
[C---:B------:R-:W-:Y:S02]  /*9980*/  ISETP.GT.AND P4, PT, R0.reuse, RZ, P0 ;  /* 0x000000ff0000720c */ /* 0x040fe40000784270 */
[----:B------:R-:W-:-:S11]  /*9990*/  ISETP.GT.AND P0, PT, R0, 0x8, P0 ;  /* 0x000000080000780c */ /* 0x000fd60000704270 */
[----:B------:R-:W-:Y:S01]  /*99a0*/  @P4 STG.E.U16 desc[UR36][R4.64+0x1e2], R145 ;  /* 0x0001e29104004986 */ /* 0x000fe2000c101524 */
[C---:B------:R-:W-:Y:S02]  /*99b0*/  ISETP.GT.AND P4, PT, R0.reuse, RZ, P2 ;  /* 0x000000ff0000720c */ /* 0x040fe40001784270 */
[C---:B------:R-:W-:Y:S01]  /*99c0*/  ISETP.GT.AND P2, PT, R0.reuse, 0x8, P2 ;  /* 0x000000080000780c */ /* 0x040fe20001744270 */
[----:B------:R-:W-:Y:S01]  /*99d0*/  @P3 STG.E.U16 desc[UR36][R6.64+0x1e0], R146 ;  /* 0x0001e09206003986 */ /* 0x000fe2000c101524 */
[C---:B------:R-:W-:Y:S02]  /*99e0*/  ISETP.GT.AND P3, PT, R0.reuse, RZ, P1 ;  /* 0x000000ff0000720c */ /* 0x040fe40000f64270 */
[----:B------:R-:W-:Y:S01]  /*99f0*/  ISETP.GT.AND P1, PT, R0, 0x8, P1 ;  /* 0x000000080000780c */ /* 0x000fe20000f24270 */
[----:B------:R-:W-:Y:S06]  /*9a00*/  @P0 STG.E.U16 desc[UR36][R6.64+0x1e2], R147 ;  /* 0x0001e29306000986 */ /* 0x000fec000c101524 */
[----:B------:R-:W-:Y:S04]  /*9a10*/  @P4 STG.E.U16 desc[UR36][R4.64+0x1f0], R148 ;  /* 0x0001f09404004986 */ /* 0x000fe8000c101524 */
[----:B------:R0:W-:Y:S02]  /*9a20*/  @P3 STG.E.U16 desc[UR36][R4.64+0x1f2], R149 ;  /* 0x0001f29504003986 */ /* 0x0001e4000c101524 */
[----:B0-----:R-:W-:-:S02]  /*9a30*/  @P2 IMAD.MOV.U32 R4, RZ, RZ, R6 ;  /* 0x000000ffff042224 */ /* 0x001fc400078e0006 */
[----:B------:R-:W-:-:S05]  /*9a40*/  @P2 IMAD.MOV.U32 R5, RZ, RZ, R7 ;  /* 0x000000ffff052224 */ /* 0x000fca00078e0007 */
[----:B------:R0:W-:Y:S04]  /*9a50*/  @P2 STG.E.U16 desc[UR36][R4.64+0x1f0], R150 ;  /* 0x0001f09604002986 */ /* 0x0001e8000c101524 */
[----:B------:R0:W-:Y:S02]  /*9a60*/  @P1 STG.E.U16 desc[UR36][R6.64+0x1f2], R151 ;  /* 0x0001f29706001986 */ /* 0x0001e4000c101524 */
.L_x_289:
[----:B------:R-:W-:Y:S05]  /*9a70*/  BSYNC B0 ;  /* 0x0000000000007941 */ /* 0x000fea0003800000 */
.L_x_35:
[----:B------:R-:W-:Y:S01]  /*9a80*/  ULDC UR4, c[0x0][0xc] ;  /* 0x0000030000047ab9 */ /* 0x000fe20000000800 */
[----:B------:R-:W-:Y:S01]  /*9a90*/  ULDC UR5, c[0x0][0x10] ;  /* 0x0000040000057ab9 */ /* 0x000fe20000000800 */
[----:B0-----:R-:W0:Y:S01]  /*9aa0*/  LDC R3, c[0x0][0x14] ;  /* 0x00000500ff037b82 */ /* 0x001e220000000800 */
[----:B------:R-:W-:Y:S01]  /*9ab0*/  UIMAD.WIDE.U32 UR4, UR4, UR5, URZ ;  /* 0x00000005040472a5 */ /* 0x000fe2000f8e003f */
[----:B------:R-:W-:Y:S01]  /*9ac0*/  PRMT R0, RZ, 0x7610, R0 ;  /* 0x00007610ff007816 */ /* 0x000fe20000000000 */
[----:B----45:R-:W-:Y:S02]  /*9ad0*/  IMAD.MOV.U32 R152, RZ, RZ, -0x1 ;  /* 0xffffffffff987424 */ /* 0x030fe400078e00ff */
[----:B------:R-:W-:Y:S02]  /*9ae0*/  IMAD.MOV.U32 R23, RZ, RZ, -0x1 ;  /* 0xffffffffff177424 */ /* 0x000fe400078e00ff */
[----:B0-----:R-:W-:-:S04]  /*9af0*/  IMAD.WIDE.U32 R16, R3, UR4, R16 ;  /* 0x0000000403107c25 */ /* 0x001fc8000f8e0010 */
[----:B------:R-:W-:Y:S01]  /*9b00*/  IMAD R3, R3, UR5, RZ ;  /* 0x0000000503037c24 */ /* 0x000fe2000f8e02ff */
[----:B------:R-:W-:Y:S02]  /*9b10*/  ULDC.64 UR4, c[0x0][0x650] ;  /* 0x0001940000047ab9 */ /* 0x000fe40000000a00 */
[----:B------:R-:W-:Y:S01]  /*9b20*/  ISETP.GE.U32.AND P0, PT, R16, UR4, PT ;  /* 0x0000000410007c0c */ /* 0x000fe2000bf06070 */
[----:B------:R-:W-:-:S05]  /*9b30*/  IMAD.IADD R17, R17, 0x1, R3 ;  /* 0x0000000111117824 */ /* 0x000fca00078e0203 */
[----:B------:R-:W-:-:S13]  /*9b40*/  ISETP.GE.U32.AND.EX P0, PT, R17, UR5, PT, P0 ;  /* 0x0000000511007c0c */ /* 0x000fda000bf06100 */
[----:B------:R-:W-:Y:S05]  /*9b50*/  @P0 BRA `(.L_x_290) ;  /* 0x0000000400640947 */ /* 0x000fea0003800000 */
[----:B------:R-:W0:Y:S01]  /*9b60*/  S2R R12, SR_CTAID.X ;  /* 0x00000000000c7919 */ /* 0x000e220000002500 */
[----:B------:R-:W4:Y:S01]  /*9b70*/  LDC.64 R10, c[0x0][0x628] ;  /* 0x00018a00ff0a7b82 */ /* 0x000f220000000a00 */
[----:B------:R-:W-:Y:S01]  /*9b80*/  ULDC UR4, c[0x0][0x150] ;  /* 0x0000540000047ab9 */ /* 0x000fe20000000800 */
[----:B-123--:R-:W-:Y:S01]  /*9b90*/  IMAD.MOV.U32 R8, RZ, RZ, R16 ;  /* 0x000000ffff087224 */ /* 0x00efe200078e0010 */
[----:B------:R-:W1:Y:S01]  /*9ba0*/  S2R R24, SR_CTAID.Y ;  /* 0x0000000000187919 */ /* 0x000e620000002600 */
[----:B------:R-:W-:-:S04]  /*9bb0*/  IMAD.MOV.U32 R9, RZ, RZ, R17 ;  /* 0x000000ffff097224 */ /* 0x000fc800078e0011 */
[----:B------:R-:W2:Y:S08]  /*9bc0*/  LDC R21, c[0x0][0x144] ;  /* 0x00005100ff157b82 */ /* 0x000eb00000000800 */
[----:B------:R-:W3:Y:S08]  /*9bd0*/  LDC R0, c[0x0][0x630] ;  /* 0x00018c00ff007b82 */ /* 0x000ef00000000800 */
[----:B------:R-:W1:Y:S01]  /*9be0*/  LDC.64 R14, c[0x0][0x620] ;  /* 0x00018800ff0e7b82 */ /* 0x000e620000000a00 */
[----:B----4-:R-:W-:-:S04]  /*9bf0*/  ISETP.NE.U32.AND P0, PT, R10, RZ, PT ;  /* 0x000000ff0a00720c */ /* 0x010fc80003f05070 */
[----:B------:R-:W-:Y:S02]  /*9c00*/  ISETP.NE.AND.EX P0, PT, R11, RZ, PT, P0 ;  /* 0x000000ff0b00720c */ /* 0x000fe40003f05300 */
[----:B0-----:R-:W-:-:S05]  /*9c10*/  I2FP.F32.U32 R3, R12 ;  /* 0x0000000c00037245 */ /* 0x001fca0000201000 */
[----:B------:R-:W-:-:S04]  /*9c20*/  FMUL R3, R3, UR4 ;  /* 0x0000000403037c20 */ /* 0x000fc80008400000 */
[----:B------:R0:W4:Y:S02]  /*9c30*/  F2I.U32.TRUNC.NTZ R20, R3 ;  /* 0x0000000300147305 */ /* 0x000124000020f000 */
[----:B--23--:R-:W-:Y:S05]  /*9c40*/  @!P0 BRA `(.L_x_291) ;  /* 0x0000000000288947 */ /* 0x00cfea0003800000 */
[----:B0-----:R-:W0:Y:S02]  /*9c50*/  LDC R3, c[0x0][0x634] ;  /* 0x00018d00ff037b82 */ /* 0x001e240000000800 */
        /* <DEDUP_REMOVED lines=9> */
.L_x_291:
[----:B------:R-:W2:Y:S01]  /*9cf0*/  LDC.64 R30, c[0x0][0x640] ;  /* 0x00019000ff1e7b82 */ /* 0x000ea20000000a00 */
[-CC-:B------:R-:W-:Y:S01]  /*9d00*/  SHF.R.U64 R23, R8, R0.reuse, R9.reuse ;  /* 0x0000000008177219 */ /* 0x180fe20000001209 */
[----:B----4-:R-:W-:Y:S01]  /*9d10*/  IMAD.MOV R20, RZ, RZ, -R20 ;  /* 0x000000ffff147224 */ /* 0x010fe200078e0a14 */
[----:B------:R-:W-:Y:S01]  /*9d20*/  SHF.R.U32.HI R0, RZ, R0, R9 ;  /* 0x00000000ff007219 */ /* 0x000fe20000011609 */
[----:B------:R-:W-:Y:S01]  /*9d30*/  ULDC UR4, c[0x0][0x154] ;  /* 0x0000550000047ab9 */ /* 0x000fe20000000800 */
[----:B0-----:R-:W-:Y:S01]  /*9d40*/  IADD3 R3, P0, RZ, -R23, RZ ;  /* 0x80000017ff037210 */ /* 0x001fe20007f1e0ff */
[----:B------:R-:W-:Y:S02]  /*9d50*/  IMAD R26, R21, R20, R12 ;  /* 0x00000014151a7224 */ /* 0x000fe400078e020c */
[----:B------:R-:W0:Y:S01]  /*9d60*/  LDC R6, c[0x0][0x618] ;  /* 0x00018600ff067b82 */ /* 0x000e220000000800 */
[----:B------:R-:W-:Y:S02]  /*9d70*/  IMAD.MOV.U32 R7, RZ, RZ, 0x1 ;  /* 0x00000001ff077424 */ /* 0x000fe400078e00ff */
[----:B------:R-:W-:-:S04]  /*9d80*/  IMAD.X R5, RZ, RZ, ~R0, P0 ;  /* 0x000000ffff057224 */ /* 0x000fc800000e0e00 */
[-C--:B-1----:R-:W-:Y:S01]  /*9d90*/  IMAD R0, R5, R14.reuse, RZ ;  /* 0x0000000e05007224 */ /* 0x082fe200078e02ff */
[----:B------:R-:W1:Y:S01]  /*9da0*/  LDC R8, c[0x0][0x608] ;  /* 0x00018200ff087b82 */ /* 0x000e620000000800 */
[----:B------:R-:W-:-:S04]  /*9db0*/  IMAD.WIDE.U32 R4, R3, R14, R16 ;  /* 0x0000000e03047225 */ /* 0x000fc800078e0010 */
[----:B------:R-:W-:Y:S01]  /*9dc0*/  IMAD R3, R3, R15, R0 ;  /* 0x0000000f03037224 */ /* 0x000fe200078e0200 */
[----:B------:R-:W-:Y:S02]  /*9dd0*/  I2FP.F32.U32 R0, R24 ;  /* 0x0000001800007245 */ /* 0x000fe40000201000 */
[----:B------:R-:W3:Y:S01]  /*9de0*/  LDC R28, c[0x0][0x658] ;  /* 0x00019600ff1c7b82 */ /* 0x000ee20000000800 */
[----:B------:R-:W-:Y:S01]  /*9df0*/  IMAD.IADD R3, R5, 0x1, R3 ;  /* 0x0000000105037824 */ /* 0x000fe200078e0203 */
[----:B--2---:R-:W-:Y:S01]  /*9e00*/  ISETP.NE.U32.AND P0, PT, R30, RZ, PT ;  /* 0x000000ff1e00720c */ /* 0x004fe20003f05070 */
[----:B------:R-:W-:Y:S01]  /*9e10*/  FMUL R0, R0, UR4 ;  /* 0x0000000400007c20 */ /* 0x000fe20008400000 */
[----:B------:R-:W-:Y:S02]  /*9e20*/  IMAD.MOV.U32 R5, RZ, RZ, -0x1 ;  /* 0xffffffffff057424 */ /* 0x000fe400078e00ff */
[----:B------:R-:W-:Y:S01]  /*9e30*/  ISETP.NE.AND.EX P0, PT, R31, RZ, PT, P0 ;  /* 0x000000ff1f00720c */ /* 0x000fe20003f05300 */
[----:B------:R2:W4:Y:S01]  /*9e40*/  F2I.U32.TRUNC.NTZ R13, R0 ;  /* 0x00000000000d7305 */ /* 0x000522000020f000 */
[----:B------:R-:W2:Y:S01]  /*9e50*/  LDC R15, c[0x0][0x148] ;  /* 0x00005200ff0f7b82 */ /* 0x000ea20000000800 */
[----:B0-----:R-:W-:-:S02]  /*9e60*/  SHF.R.U64 R12, R4, R6, R3 ;  /* 0x00000006040c7219 */ /* 0x001fc40000001203 */
[----:B------:R-:W-:-:S05]  /*9e70*/  SHF.R.U32.HI R3, RZ, R6, R3 ;  /* 0x00000006ff037219 */ /* 0x000fca0000011603 */
[----:B------:R-:W0:Y:S01]  /*9e80*/  LDC R20, c[0x0][0x600] ;  /* 0x00018000ff147b82 */ /* 0x000e220000000800 */
[-CC-:B-1----:R-:W-:Y:S02]  /*9e90*/  SHF.R.U64 R10, R12, R8.reuse, R3.reuse ;  /* 0x000000080c0a7219 */ /* 0x182fe40000001203 */
[----:B------:R-:W-:-:S05]  /*9ea0*/  SHF.R.U32.HI R3, RZ, R8, R3 ;  /* 0x00000008ff037219 */ /* 0x000fca0000011603 */
[----:B------:R-:W1:Y:S01]  /*9eb0*/  LDC R21, c[0x0][0x648] ;  /* 0x00019200ff157b82 */ /* 0x000e620000000800 */
[-C--:B---3--:R-:W-:Y:S02]  /*9ec0*/  SHF.L.U32 R4, R5, R28.reuse, RZ ;  /* 0x0000001c05047219 */ /* 0x088fe400000006ff */
[-CC-:B------:R-:W-:Y:S02]  /*9ed0*/  SHF.R.U64 R14, R10, R28.reuse, R3.reuse ;  /* 0x0000001c0a0e7219 */ /* 0x180fe40000001203 */
[----:B------:R-:W-:Y:S02]  /*9ee0*/  SHF.R.U32.HI R5, RZ, R28, R3 ;  /* 0x0000001cff057219 */ /* 0x000fe40000011603 */
[----:B------:R-:W-:Y:S01]  /*9ef0*/  LOP3.LUT R153, RZ, R4, RZ, 0x33, !PT ;  /* 0x00000004ff997212 */ /* 0x000fe200078e33ff */
[----:B------:R-:W3:Y:S01]  /*9f00*/  LDC R25, c[0x0][0x638] ;  /* 0x00018e00ff197b82 */ /* 0x000ee20000000800 */
[----:B------:R-:W-:Y:S01]  /*9f10*/  SHF.L.U32 R28, R7, R28, RZ ;  /* 0x0000001c071c7219 */ /* 0x000fe200000006ff */
[----:B------:R-:W-:-:S06]  /*9f20*/  IMAD.MOV.U32 R4, RZ, RZ, R14 ;  /* 0x000000ffff047224 */ /* 0x000fcc00078e000e */
[----:B------:R-:W0:Y:S01]  /*9f30*/  LDC R27, c[0x0][0x610] ;  /* 0x00018400ff1b7b82 */ /* 0x000e220000000800 */
[----:B----4-:R-:W-:Y:S05]  /*9f40*/  @!P0 BRA `(.L_x_292) ;  /* 0x0000000000288947 */ /* 0x010fea0003800000 */
        /* <DEDUP_REMOVED lines=10> */
.L_x_292:
[----:B------:R-:W-:Y:S01]  /*9ff0*/  ISETP.NE.AND P0, PT, R2, 0x1, PT ;  /* 0x000000010200780c */ /* 0x000fe20003f05270 */
[----:B------:R-:W-:Y:S01]  /*a000*/  IMAD.MOV R13, RZ, RZ, -R13 ;  /* 0x000000ffff0d7224 */ /* 0x000fe200078e0a0d */
[----:B-12---:R-:W-:Y:S01]  /*a010*/  SHF.R.U64 R0, R4, R21, R5 ;  /* 0x0000001504007219 */ /* 0x006fe20000001205 */
[----:B0-----:R-:W-:Y:S01]  /*a020*/  VIADD R5, R20, 0xffffffff ;  /* 0xffffffff14057836 */ /* 0x001fe20000000000 */
[----:B------:R-:W-:-:S03]  /*a030*/  LOP3.LUT R153, R10, R153, RZ, 0xc0, !PT ;  /* 0x000000990a997212 */ /* 0x000fc600078ec0ff */
[----:B------:R-:W-:Y:S01]  /*a040*/  IMAD.MOV R3, RZ, RZ, -R0 ;  /* 0x000000ffff037224 */ /* 0x000fe200078e0a00 */
[----:B------:R-:W-:Y:S01]  /*a050*/  LOP3.LUT R5, R12, R5, RZ, 0xc0, !PT ;  /* 0x000000050c057212 */ /* 0x000fe200078ec0ff */
[----:B------:R-:W-:Y:S02]  /*a060*/  IMAD R153, R28, R0, R153 ;  /* 0x000000001c997224 */ /* 0x000fe400078e0299 */
[----:B---3--:R-:W-:Y:S02]  /*a070*/  IMAD R0, R3, R25, R14 ;  /* 0x0000001903007224 */ /* 0x008fe400078e020e */
[----:B------:R-:W-:Y:S02]  /*a080*/  @P0 IMAD R26, R15, R13, R24 ;  /* 0x0000000d0f1a0224 */ /* 0x000fe400078e0218 */
[----:B------:R-:W-:Y:S02]  /*a090*/  IMAD R4, R0, R20, R5 ;  /* 0x0000001400047224 */ /* 0x000fe400078e0205 */
[----:B------:R-:W-:-:S02]  /*a0a0*/  IMAD R153, R153, R27, R26 ;  /* 0x0000001b99997224 */ /* 0x000fc400078e021a */
[----:B------:R-:W-:-:S03]  /*a0b0*/  IMAD.MOV.U32 R3, RZ, RZ, 0x1 ;  /* 0x00000001ff037424 */ /* 0x000fc600078e00ff */
[----:B------:R-:W-:Y:S02]  /*a0c0*/  SEL R152, R4, R153, !P0 ;  /* 0x0000009904987207 */ /* 0x000fe40004000000 */
[----:B------:R-:W-:Y:S02]  /*a0d0*/  PRMT R0, R3, 0x7610, R0 ;  /* 0x0000761003007816 */ /* 0x000fe40000000000 */
[----:B------:R-:W-:-:S07]  /*a0e0*/  SEL R153, R153, R4, !P0 ;  /* 0x0000000499997207 */ /* 0x000fce0004000000 */
.L_x_290:
[----:B------:R-:W-:-:S13]  /*a0f0*/  LOP3.LUT P0, RZ, R0, 0xff, RZ, 0xc0, !PT ;  /* 0x000000ff00ff7812 */ /* 0x000fda000780c0ff */
[----:B------:R-:W-:Y:S05]  /*a100*/  @P0 BRA `(.L_x_293) ;  /* 0xffffff7000540947 */ /* 0x000fea000383ffff */
[----:B------:R-:W-:Y:S05]  /*a110*/  EXIT ;  /* 0x000000000000794d */ /* 0x000fea0003800000 */
.L_x_8:
[----:B0-----:R-:W-:Y:S01]  /*a120*/  ULDC.64 UR4, c[0x0][0x650] ;  /* 0x0001940000047ab9 */ /* 0x001fe20000000a00 */
        /* <DEDUP_REMOVED lines=25> */
.L_x_295:
[----:B------:R-:W0:Y:S01]  /*a2c0*/  LDC.64 R28, c[0x0][0x640] ;  /* 0x00019000ff1c7b82 */ /* 0x000e220000000a00 */
[-CC-:B------:R-:W-:Y:S01]  /*a2d0*/  SHF.R.U64 R22, R12, R6.reuse, R13.reuse ;  /* 0x000000060c167219 */ /* 0x180fe2000000120d */
[----:B------:R-:W-:Y:S01]  /*a2e0*/  IMAD.MOV.U32 R30, RZ, RZ, 0x1 ;  /* 0x00000001ff1e7424 */ /* 0x000fe200078e00ff */
[----:B------:R-:W-:Y:S02]  /*a2f0*/  SHF.R.U32.HI R6, RZ, R6, R13 ;  /* 0x00000006ff067219 */ /* 0x000fe4000001160d */
        /* <DEDUP_REMOVED lines=8> */
[----:B------:R-:W-:Y:S01]  /*a380*/  IMAD.IADD R9, R9, 0x1, R11 ;  /* 0x0000000109097824 */ /* 0x000fe200078e020b */
[----:B0-----:R-:W-:-:S04]  /*a390*/  ISETP.NE.U32.AND P0, PT, R28, RZ, PT ;  /* 0x000000ff1c00720c */ /* 0x001fc80003f05070 */
[----:B------:R-:W-:Y:S02]  /*a3a0*/  ISETP.NE.AND.EX P0, PT, R29, RZ, PT, P0 ;  /* 0x000000ff1d00720c */ /* 0x000fe40003f05300 */
[----:B------:R-:W0:Y:S01]  /*a3b0*/  LDC R20, c[0x0][0x600] ;  /* 0x00018000ff147b82 */ /* 0x000e220000000800 */
[-CC-:B-1----:R-:W-:Y:S01]  /*a3c0*/  SHF.R.U64 R14, R8, R10.reuse, R9.reuse ;  /* 0x0000000a080e7219 */ /* 0x182fe20000001209 */
[----:B------:R-:W-:Y:S01]  /*a3d0*/  IMAD.MOV.U32 R8, RZ, RZ, -0x1 ;  /* 0xffffffffff087424 */ /* 0x000fe200078e00ff */
[----:B------:R-:W-:-:S05]  /*a3e0*/  SHF.R.U32.HI R9, RZ, R10, R9 ;  /* 0x0000000aff097219 */ /* 0x000fca0000011609 */
[----:B------:R-:W1:Y:S01]  /*a3f0*/  LDC R24, c[0x0][0x648] ;  /* 0x00019200ff187b82 */ /* 0x000e620000000800 */
[-CC-:B--2---:R-:W-:Y:S02]  /*a400*/  SHF.R.U64 R23, R14, R12.reuse, R9.reuse ;  /* 0x0000000c0e177219 */ /* 0x184fe40000001209 */
[----:B------:R-:W-:-:S05]  /*a410*/  SHF.R.U32.HI R6, RZ, R12, R9 ;  /* 0x0000000cff067219 */ /* 0x000fca0000011609 */
[----:B------:R-:W2:Y:S01]  /*a420*/  LDC R26, c[0x0][0x638] ;  /* 0x00018e00ff1a7b82 */ /* 0x000ea20000000800 */
[-C--:B---3--:R-:W-:Y:S02]  /*a430*/  SHF.L.U32 R8, R8, R27.reuse, RZ ;  /* 0x0000001b08087219 */ /* 0x088fe400000006ff */
[-CC-:B------:R-:W-:Y:S02]  /*a440*/  SHF.R.U64 R25, R23, R27.reuse, R6.reuse ;  /* 0x0000001b17197219 */ /* 0x180fe40000001206 */
[----:B------:R-:W-:Y:S02]  /*a450*/  LOP3.LUT R32, RZ, R8, RZ, 0x33, !PT ;  /* 0x00000008ff207212 */ /* 0x000fe400078e33ff */
[----:B------:R-:W-:Y:S01]  /*a460*/  SHF.R.U32.HI R9, RZ, R27, R6 ;  /* 0x0000001bff097219 */ /* 0x000fe20000011606 */
[----:B------:R-:W3:Y:S01]  /*a470*/  LDC R31, c[0x0][0x610] ;  /* 0x00018400ff1f7b82 */ /* 0x000ee20000000800 */
[----:B------:R-:W-:Y:S01]  /*a480*/  IMAD.MOV.U32 R8, RZ, RZ, R25 ;  /* 0x000000ffff087224 */ /* 0x000fe200078e0019 */
[----:B------:R-:W-:Y:S06]  /*a490*/  @!P0 BRA `(.L_x_296) ;  /* 0x0000000000288947 */ /* 0x000fec0003800000 */
        /* <DEDUP_REMOVED lines=10> */
.L_x_296:
[----:B------:R-:W-:Y:S02]  /*a540*/  ISETP.NE.AND P0, PT, R2, 0x1, PT ;  /* 0x000000010200780c */ /* 0x000fe40003f05270 */
[----:B-1----:R-:W-:Y:S01]  /*a550*/  SHF.R.U64 R6, R8, R24, R9 ;  /* 0x0000001808067219 */ /* 0x002fe20000001209 */
[----:B0-----:R-:W-:Y:S01]  /*a560*/  VIADD R9, R20, 0xffffffff ;  /* 0xffffffff14097836 */ /* 0x001fe20000000000 */
[----:B------:R-:W-:Y:S02]  /*a570*/  SHF.L.U32 R30, R30, R27, RZ ;  /* 0x0000001b1e1e7219 */ /* 0x000fe400000006ff */
[----:B------:R-:W-:Y:S01]  /*a580*/  LOP3.LUT R5, R23, R32, RZ, 0xc0, !PT ;  /* 0x0000002017057212 */ /* 0x000fe200078ec0ff */
[----:B------:R-:W-:-:S04]  /*a590*/  IMAD.MOV R8, RZ, RZ, -R6 ;  /* 0x000000ffff087224 */ /* 0x000fc800078e0a06 */
[----:B------:R-:W-:Y:S01]  /*a5a0*/  IMAD R6, R30, R6, R5 ;  /* 0x000000061e067224 */ /* 0x000fe200078e0205 */
[----:B------:R-:W-:Y:S01]  /*a5b0*/  LOP3.LUT R5, R14, R9, RZ, 0xc0, !PT ;  /* 0x000000090e057212 */ /* 0x000fe200078ec0ff */
[----:B------:R-:W-:Y:S02]  /*a5c0*/  @P0 IMAD R3, R7, R21, R4 ;  /* 0x0000001507030224 */ /* 0x000fe400078e0204 */
[----:B--2---:R-:W-:Y:S02]  /*a5d0*/  IMAD R4, R8, R26, R25 ;  /* 0x0000001a08047224 */ /* 0x004fe400078e0219 */
[----:B---3--:R-:W-:Y:S02]  /*a5e0*/  IMAD R3, R6, R31, R3 ;  /* 0x0000001f06037224 */ /* 0x008fe400078e0203 */
[----:B------:R-:W-:Y:S02]  /*a5f0*/  IMAD R4, R4, R20, R5 ;  /* 0x0000001404047224 */ /* 0x000fe400078e0205 */
[----:B------:R-:W-:-:S02]  /*a600*/  IMAD.MOV.U32 R8, RZ, RZ, 0x1 ;  /* 0x00000001ff087424 */ /* 0x000fc400078e00ff */
[----:B------:R-:W-:Y:S01]  /*a610*/  IMAD.MOV.U32 R6, RZ, RZ, R22 ;  /* 0x000000ffff067224 */ /* 0x000fe200078e0016 */
[----:B------:R-:W-:Y:S02]  /*a620*/  SEL R13, R4, R3, !P0 ;  /* 0x00000003040d7207 */ /* 0x000fe40004000000 */
[----:B------:R-:W-:-:S07]  /*a630*/  SEL R20, R3, R4, !P0 ;  /* 0x0000000403147207 */ /* 0x000fce0004000000 */
.L_x_294:
[----:B------:R-:W-:-:S08]  /*a640*/  NOP ;  /* 0x0000000000007918 */ /* 0x000fd00000000000 */
[----:B------:R-:W0:-:S00]  /*a650*/  USETMAXREG.DEALLOC.CTAPOOL 0x28 ;  /* 0x00000028000079c8 */ /* 0x000e0000080e0500 */
[----:B0-----:R-:W-:-:S13]  /*a660*/  ISETP.NE.AND P0, PT, R0, RZ, PT ;  /* 0x000000ff0000720c */ /* 0x001fda0003f05270 */
[----:B------:R-:W-:Y:S05]  /*a670*/  @P0 EXIT ;  /* 0x000000000000094d */ /* 0x000fea0003800000 */
[----:B------:R-:W-:Y:S01]  /*a680*/  LOP3.LUT P0, RZ, R8, 0xff, RZ, 0xc0, !PT ;  /* 0x000000ff08ff7812 */ /* 0x000fe2000780c0ff */
[----:B------:R-:W-:Y:S02]  /*a690*/  IMAD.MOV.U32 R0, RZ, RZ, 0x1 ;  /* 0x00000001ff007424 */ /* 0x000fe400078e00ff */
[----:B------:R-:W-:-:S10]  /*a6a0*/  IMAD.MOV.U32 R3, RZ, RZ, RZ ;  /* 0x000000ffff037224 */ /* 0x000fd400078e00ff */
[----:B------:R-:W-:Y:S05]  /*a6b0*/  @!P0 BRA `(.L_x_297) ;  /* 0x0000000c00408947 */ /* 0x000fea0003800000 */
[----:B------:R-:W0:Y:S01]  /*a6c0*/  LDC R0, c[0x0][0x28c] ;  /* 0x0000a300ff007b82 */ /* 0x000e220000000800 */
[----:B------:R-:W-:Y:S01]  /*a6d0*/  ULDC UR5, c[0x0][0x658] ;  /* 0x0001960000057ab9 */ /* 0x000fe20000000800 */
[----:B------:R-:W-:Y:S01]  /*a6e0*/  UMOV UR7, 0xffffffff ;  /* 0xffffffff00077882 */ /* 0x000fe20000000000 */
[----:B------:R-:W-:Y:S01]  /*a6f0*/  ULDC UR6, c[0x0][0xc] ;  /* 0x0000030000067ab9 */ /* 0x000fe20000000800 */
[----:B------:R-:W-:Y:S01]  /*a700*/  USHF.L.U32 UR8, UR7, UR5, URZ ;  /* 0x0000000507087299 */ /* 0x000fe2000800063f */
[----:B------:R-:W-:Y:S01]  /*a710*/  BSSY B0, `(.L_x_297) ;  /* 0x00000ca000007945 */ /* 0x000fe20003800000 */
[----:B------:R-:W-:Y:S01]  /*a720*/  UMOV UR9, 0x1 ;  /* 0x0000000100097882 */ /* 0x000fe20000000000 */
[----:B------:R-:W-:Y:S01]  /*a730*/  ULDC UR7, c[0x0][0x10] ;  /* 0x0000040000077ab9 */ /* 0x000fe20000000800 */
[----:B------:R-:W1:Y:S01]  /*a740*/  S2UR UR10, SR_CgaCtaId ;  /* 0x00000000000a79c3 */ /* 0x000e620000008800 */
[----:B------:R-:W-:Y:S01]  /*a750*/  UIMAD.WIDE.U32 UR6, UR6, UR7, URZ ;  /* 0x00000007060672a5 */ /* 0x000fe2000f8e003f */
[----:B------:R-:W-:Y:S01]  /*a760*/  IMAD.MOV.U32 R9, RZ, RZ, 0x1 ;  /* 0x00000001ff097424 */ /* 0x000fe200078e00ff */
[----:B------:R-:W-:Y:S01]  /*a770*/  USHF.L.U32 UR18, UR9, UR5, URZ ;  /* 0x0000000509127299 */ /* 0x000fe2000800063f */
[----:B------:R-:W-:Y:S01]  /*a780*/  LOP3.LUT R8, R19, 0x2, RZ, 0xfc, !PT ;  /* 0x0000000213087812 */ /* 0x000fe200078efcff */
[----:B------:R-:W-:Y:S01]  /*a790*/  ULDC UR4, c[0x0][0x600] ;  /* 0x0001800000047ab9 */ /* 0x000fe20000000800 */
[----:B------:R-:W-:Y:S01]  /*a7a0*/  ULDC UR5, c[0x0][0x14] ;  /* 0x0000050000057ab9 */ /* 0x000fe20000000800 */
[----:B------:R-:W-:-:S02]  /*a7b0*/  UIADD3 UR4, UR4, -0x1, URZ ;  /* 0xffffffff04047890 */ /* 0x000fc4000fffe03f */
[----:B------:R-:W-:Y:S02]  /*a7c0*/  UIMAD.WIDE.U32 UR22, UR6, UR5, URZ ;  /* 0x00000005061672a5 */ /* 0x000fe4000f8e003f */
[----:B------:R-:W-:Y:S02]  /*a7d0*/  UIMAD UR13, UR7, UR5, URZ ;  /* 0x00000005070d72a4 */ /* 0x000fe4000f8e023f */
[----:B------:R-:W-:Y:S02]  /*a7e0*/  ULOP3.LUT UR17, URZ, UR8, URZ, 0x33, !UPT ;  /* 0x000000083f117292 */ /* 0x000fe4000f8e333f */
[----:B------:R-:W-:Y:S01]  /*a7f0*/  UIADD3 UR13, UR23, UR13, URZ ;  /* 0x0000000d170d7290 */ /* 0x000fe2000fffe03f */
[----:B0-----:R-:W-:Y:S01]  /*a800*/  VIADD R0, R0, 0x1f ;  /* 0x0000001f00007836 */ /* 0x001fe20000000000 */
[----:B------:R-:W-:-:S04]  /*a810*/  ULDC.64 UR24, c[0x0][0x198] ;  /* 0x0000660000187ab9 */ /* 0x000fc80000000a00 */
[----:B------:R-:W-:Y:S01]  /*a820*/  SHF.R.S32.HI R3, RZ, 0x1f, R0 ;  /* 0x0000001fff037819 */ /* 0x000fe20000011400 */
[----:B-1----:R-:W-:-:S03]  /*a830*/  IMAD.U32 R11, RZ, RZ, UR10 ;  /* 0x0000000aff0b7e24 */ /* 0x002fc6000f8e00ff */
[----:B------:R-:W-:Y:S01]  /*a840*/  LEA.HI R3, R3, R0, RZ, 0x5 ;  /* 0x0000000003037211 */ /* 0x000fe200078f28ff */
[----:B------:R-:W-:-:S03]  /*a850*/  IMAD.MOV.U32 R0, RZ, RZ, 0x1 ;  /* 0x00000001ff007424 */ /* 0x000fc600078e00ff */
[----:B------:R-:W-:Y:S01]  /*a860*/  SHF.R.S32.HI R10, RZ, 0x5, R3 ;  /* 0x00000005ff0a7819 */ /* 0x000fe20000011403 */
[----:B------:R-:W-:-:S04]  /*a870*/  IMAD.MOV.U32 R3, RZ, RZ, RZ ;  /* 0x000000ffff037224 */ /* 0x000fc800078e00ff */
[----:B------:R-:W-:-:S07]  /*a880*/  VIADD R12, R10, 0x1 ;  /* 0x000000010a0c7836 */ /* 0x000fce0000000000 */
.L_x_308:
[----:B------:R-:W-:-:S03]  /*a890*/  UMOV UR5, 0xffffffff ;  /* 0xffffffff00057882 */ /* 0x000fc60000000000 */
[----:B------:R-:W-:Y:S05]  /*a8a0*/  BRA.DIV UR5, `(.L_x_298) ;  /* 0x0000001205607947 */ /* 0x000fea000b800000 */
[----:B------:R-:W-:-:S13]  /*a8b0*/  ELECT P6, URZ, PT ;  /* 0x00000000003f782f */ /* 0x000fda00038c0000 */
.L_x_324:
[----:B------:R-:W0:Y:S01]  /*a8c0*/  LDC R4, c[0x0][0x28c] ;  /* 0x0000a300ff047b82 */ /* 0x000e220000000800 */
[----:B------:R-:W-:Y:S01]  /*a8d0*/  BSSY B1, `(.L_x_299) ;  /* 0x000003b000017945 */ /* 0x000fe20003800000 */
[----:B0-----:R-:W-:-:S13]  /*a8e0*/  ISETP.LT.OR P6, PT, R4, 0x1, !P6 ;  /* 0x000000010400780c */ /* 0x001fda00077c1670 */
[----:B------:R-:W-:Y:S05]  /*a8f0*/  @P6 BRA `(.L_x_300) ;  /* 0x0000000000e06947 */ /* 0x000fea0003800000 */
[----:B------:R-:W-:Y:S02]  /*a900*/  IMAD R20, R20, 0x4, R11 ;  /* 0x0000000414147824 */ /* 0x000fe400078e020b */
[----:B------:R-:W-:Y:S02]  /*a910*/  IMAD.SHL.U32 R15, R13, 0x100, RZ ;  /* 0x000001000d0f7824 */ /* 0x000fe400078e00ff */
[----:B------:R-:W-:Y:S02]  /*a920*/  IMAD.MOV.U32 R22, RZ, RZ, RZ ;  /* 0x000000ffff167224 */ /* 0x000fe400078e00ff */
[----:B------:R-:W-:Y:S02]  /*a930*/  IMAD.MOV.U32 R4, RZ, RZ, R12 ;  /* 0x000000ffff047224 */ /* 0x000fe400078e000c */
[----:B------:R-:W-:Y:S02]  /*a940*/  IMAD.MOV.U32 R5, RZ, RZ, R0 ;  /* 0x000000ffff057224 */ /* 0x000fe400078e0000 */
[----:B------:R-:W-:-:S02]  /*a950*/  IMAD.MOV.U32 R14, RZ, RZ, R3 ;  /* 0x000000ffff0e7224 */ /* 0x000fc400078e0003 */
[----:B------:R-:W-:-:S07]  /*a960*/  IMAD.SHL.U32 R21, R20, 0x20, RZ ;  /* 0x0000002014157824 */ /* 0x000fce00078e00ff */
.L_x_303:
[----:B------:R-:W0:Y:S01]  /*a970*/  S2UR UR5, SR_CgaCtaId ;  /* 0x00000000000579c3 */ /* 0x000e220000008800 */
[----:B------:R-:W-:Y:S02]  /*a980*/  MOV R20, 0x400 ;  /* 0x0000040000147802 */ /* 0x000fe40000000f00 */
[----:B------:R-:W-:Y:S02]  /*a990*/  SHF.L.U32 R7, R5, 0x1f, RZ ;  /* 0x0000001f05077819 */ /* 0x000fe400000006ff */
[----:B------:R-:W-:-:S13]  /*a9a0*/  LOP3.LUT P1, RZ, R18, 0x7f, RZ, 0xc0, !PT ;  /* 0x0000007f12ff7812 */ /* 0x000fda000782c0ff */
[----:B------:R-:W1:Y:S01]  /*a9b0*/  @!P1 LDC R13, c[0x0][0x500] ;  /* 0x00014000ff0d9b82 */ /* 0x000e620000000800 */
[----:B0-----:R-:W-:-:S05]  /*a9c0*/  IMAD.U32 R11, RZ, RZ, UR5 ;  /* 0x00000005ff0b7e24 */ /* 0x001fca000f8e00ff */
[----:B------:R-:W-:-:S05]  /*a9d0*/  LEA R23, R11, R20, 0x18 ;  /* 0x000000140b177211 */ /* 0x000fca00078ec0ff */
[----:B------:R-:W-:-:S04]  /*a9e0*/  IMAD R20, R14, 0x8, R23 ;  /* 0x000000080e147824 */ /* 0x000fc800078e0217 */
[----:B------:R-:W0:Y:S02]  /*a9f0*/  SYNCS.PHASECHK.TRANS64.TRYWAIT P0, [R20+URZ+0x48], R7 ;  /* 0x00004807140075a7 */ /* 0x000e24000800017f */
[----:B01----:R-:W-:Y:S05]  /*aa00*/  @!P0 BRA `(.L_x_301) ;  /* 0x0000001000288947 */ /* 0x003fea0003800000 */
.L_x_325:
[----:B0-----:R-:W-:Y:S01]  /*aa10*/  PRMT R7, R8, 0x9910, RZ ;  /* 0x0000991008077816 */ /* 0x001fe200000000ff */
[----:B------:R0:W-:Y:S03]  /*aa20*/  @!P1 SYNCS.ARRIVE.TRANS64 RZ, [R20+URZ], R13 ;  /* 0x0000000d14ff99a7 */ /* 0x0001e6000800003f */
[----:B------:R-:W-:-:S13]  /*aa30*/  ISETP.NE.AND P0, PT, R7, 0x2, PT ;  /* 0x000000020700780c */ /* 0x000fda0003f05270 */
[----:B0-----:R-:W-:Y:S05]  /*aa40*/  @P0 BRA `(.L_x_302) ;  /* 0x0000000000040947 */ /* 0x001fea0003800000 */
[----:B------:R-:W-:Y:S01]  /*aa50*/  BPT.TRAP 0x1 ;  /* 0x000000040000795c */ /* 0x000fe20000300000 */
.L_x_302:
[----:B------:R-:W-:Y:S01]  /*aa60*/  IMAD R7, R14, 0x4, R11 ;  /* 0x000000040e077824 */ /* 0x000fe200078e020b */
[----:B------:R-:W-:Y:S01]  /*aa70*/  R2UR UR9, R20 ;  /* 0x00000000140972ca */ /* 0x000fe200000e0000 */
[----:B------:R-:W-:Y:S01]  /*aa80*/  VIADD R4, R4, 0xffffffff ;  /* 0xffffffff04047836 */ /* 0x000fe20000000000 */
[----:B------:R-:W-:Y:S01]  /*aa90*/  UIADD3 UR6, UP0, UR24, 0xf0, URZ ;  /* 0x000000f018067890 */ /* 0x000fe2000ff1e03f */
[----:B------:R-:W-:Y:S01]  /*aaa0*/  IMAD.SHL.U32 R7, R7, 0x400, RZ ;  /* 0x0000040007077824 */ /* 0x000fe200078e00ff */
[----:B------:R-:W-:Y:S01]  /*aab0*/  R2UR UR11, R21 ;  /* 0x00000000150b72ca */ /* 0x000fe200000e0000 */
[----:B------:R-:W-:Y:S01]  /*aac0*/  UIADD3 UR26, UP1, UR24, 0x1f0, URZ ;  /* 0x000001f0181a7890 */ /* 0x000fe2000ff3e03f */
[----:B------:R-:W-:Y:S01]  /*aad0*/  R2UR UR10, R22 ;  /* 0x00000000160a72ca */ /* 0x000fe200000e0000 */
[--C-:B------:R-:W-:Y:S01]  /*aae0*/  IMAD R7, R7, 0x2, R23.reuse ;  /* 0x0000000207077824 */ /* 0x100fe200078e0217 */
[----:B------:R-:W-:Y:S01]  /*aaf0*/  R2UR UR12, R6 ;  /* 0x00000000060c72ca */ /* 0x000fe200000e0000 */
[C---:B------:R-:W-:Y:S01]  /*ab00*/  IMAD R23, R14.reuse, 0x4000, R23 ;  /* 0x000040000e177824 */ /* 0x040fe200078e0217 */
[----:B------:R-:W-:Y:S01]  /*ab10*/  R2UR UR19, R15 ;  /* 0x000000000f1372ca */ /* 0x000fe200000e0000 */
[----:B------:R-:W-:Y:S01]  /*ab20*/  UIADD3.X UR7, URZ, UR25, URZ, UP0, !UPT ;  /* 0x000000193f077290 */ /* 0x000fe200087fe43f */
[----:B------:R-:W-:Y:S01]  /*ab30*/  R2UR UR5, R7 ;  /* 0x00000000070572ca */ /* 0x000fe200000e0000 */
[----:B------:R-:W-:Y:S01]  /*ab40*/  VIADD R14, R14, 0x1 ;  /* 0x000000010e0e7836 */ /* 0x000fe20000000000 */
[----:B------:R-:W-:Y:S01]  /*ab50*/  R2UR UR8, R23 ;  /* 0x00000000170872ca */ /* 0x000fe200000e0000 */
[----:B------:R-:W-:Y:S01]  /*ab60*/  UIADD3.X UR27, URZ, UR25, URZ, UP1, !UPT ;  /* 0x000000193f1b7290 */ /* 0x000fe20008ffe43f */
[----:B------:R-:W-:Y:S01]  /*ab70*/  ISETP.GT.AND P1, PT, R4, 0x1, PT ;  /* 0x000000010400780c */ /* 0x000fe20003f24270 */
[----:B------:R-:W-:Y:S01]  /*ab80*/  UMOV UR20, 0xf0000 ;  /* 0x000f000000147882 */ /* 0x000fe20000000000 */
[----:B------:R-:W-:Y:S01]  /*ab90*/  UMOV UR14, 0x0 ;  /* 0x00000000000e7882 */ /* 0x000fe20000000000 */
[----:B------:R-:W-:Y:S01]  /*aba0*/  UMOV UR15, 0x10000000 ;  /* 0x10000000000f7882 */ /* 0x000fe20000000000 */
[----:B------:R-:W-:Y:S01]  /*abb0*/  ISETP.NE.AND P0, PT, R14, 0x9, PT ;  /* 0x000000090e00780c */ /* 0x000fe20003f05270 */
[----:B------:R-:W-:-:S03]  /*abc0*/  VIADD R22, R22, 0x20 ;  /* 0x0000002016167836 */ /* 0x000fc60000000000 */
[----:B------:R-:W-:Y:S01]  /*abd0*/  SEL R20, RZ, 0x1, P0 ;  /* 0x00000001ff147807 */ /* 0x000fe20000000000 */
[----:B------:R-:W-:Y:S01]  /*abe0*/  UIADD3 UR5, UR5, 0x180, URZ ;  /* 0x0000018005057890 */ /* 0x000fe2000fffe03f */
[----:B------:R-:W-:Y:S01]  /*abf0*/  SEL R14, R14, RZ, P0 ;  /* 0x000000ff0e0e7207 */ /* 0x000fe20000000000 */
[----:B------:R-:W-:Y:S01]  /*ac00*/  UIADD3 UR16, UR8, 0x12180, URZ ;  /* 0x0001218008107890 */ /* 0x000fe2000fffe03f */
[----:B------:R-:W-:-:S04]  /*ac10*/  LOP3.LUT R5, R5, R20, RZ, 0x3c, !PT ;  /* 0x0000001405057212 */ /* 0x000fc800078e3cff */
[----:B------:R-:W-:Y:S02]  /*ac20*/  UMOV UR8, UR5 ;  /* 0x0000000500087c82 */ /* 0x000fe40008000000 */
[----:B------:R0:W-:Y:S02]  /*ac30*/  UTMALDG.3D.MULTICAST [UR8], [UR6], UR20, desc[UR14] ;  /* 0x00000e08060073b4 */ /* 0x0001e40008011814 */
[----:B0-----:R-:W-:Y:S01]  /*ac40*/  UMOV UR8, UR16 ;  /* 0x0000001000087c82 */ /* 0x001fe20008000000 */
[----:B------:R-:W-:Y:S02]  /*ac50*/  UMOV UR11, UR19 ;  /* 0x00000013000b7c82 */ /* 0x000fe40008000000 */
[----:B------:R0:W-:Y:S02]  /*ac60*/  UTMALDG.3D [UR8], [UR26], desc[UR14] ;  /* 0x00000e081a0075b4 */ /* 0x0001e40008011000 */
[----:B0-----:R-:W-:Y:S05]  /*ac70*/  @P1 BRA `(.L_x_303) ;  /* 0xfffffffc003c1947 */ /* 0x001fea000383ffff */
.L_x_300:
[----:B------:R-:W-:Y:S05]  /*ac80*/  BSYNC B1 ;  /* 0x0000000000017941 */ /* 0x000fea0003800000 */
.L_x_299:
[----:B------:R-:W-:Y:S01]  /*ac90*/  LOP3.LUT P1, RZ, R9, 0xff, RZ, 0xc0, !PT ;  /* 0x000000ff09ff7812 */ /* 0x000fe2000782c0ff */
[C---:B------:R-:W-:Y:S01]  /*aca0*/  IMAD.IADD R6, R10.reuse, 0x1, R3 ;  /* 0x000000010a067824 */ /* 0x040fe200078e0203 */
[----:B------:R-:W-:Y:S01]  /*acb0*/  ULDC.64 UR6, c[0x0][0x650] ;  /* 0x0001940000067ab9 */ /* 0x000fe20000000a00 */
[----:B------:R-:W-:Y:S01]  /*acc0*/  ISETP.GE.U32.AND P2, PT, R10, 0x9, PT ;  /* 0x000000090a00780c */ /* 0x000fe20003f46070 */
[----:B------:R-:W-:Y:S01]  /*acd0*/  BSSY B1, `(.L_x_304) ;  /* 0x000006b000017945 */ /* 0x000fe20003800000 */
[----:B------:R-:W-:Y:S01]  /*ace0*/  IMAD.MOV.U32 R20, RZ, RZ, -0x1 ;  /* 0xffffffffff147424 */ /* 0x000fe200078e00ff */
[----:B------:R-:W-:Y:S01]  /*acf0*/  ISETP.GT.U32.AND P0, PT, R6, 0x8, PT ;  /* 0x000000080600780c */ /* 0x000fe20003f04070 */
[----:B------:R-:W-:Y:S01]  /*ad00*/  IMAD.MOV.U32 R13, RZ, RZ, -0x1 ;  /* 0xffffffffff0d7424 */ /* 0x000fe200078e00ff */
[----:B------:R-:W-:Y:S02]  /*ad10*/  PRMT R9, RZ, 0x7610, R9 ;  /* 0x00007610ff097816 */ /* 0x000fe40000000009 */
[----:B------:R-:W-:-:S03]  /*ad20*/  ISETP.LT.U32.AND P0, PT, R10, 0x9, P0 ;  /* 0x000000090a00780c */ /* 0x000fc60000701070 */
[----:B------:R-:W0:Y:S01]  /*ad30*/  @P1 S2R R11, SR_CgaCtaId ;  /* 0x00000000000b1919 */ /* 0x000e220000008800 */
[----:B------:R-:W-:-:S04]  /*ad40*/  @P1 MOV R4, 0x400 ;  /* 0x0000040000041802 */ /* 0x000fc80000000f00 */
[----:B0-----:R-:W-:Y:S01]  /*ad50*/  @P1 LEA R3, R11, R4, 0x18 ;  /* 0x000000040b031211 */ /* 0x001fe200078ec0ff */
[----:B------:R-:W-:-:S03]  /*ad60*/  IMAD.WIDE.U32 R4, R6, 0x38e38e39, RZ ;  /* 0x38e38e3906047825 */ /* 0x000fc600078e00ff */
[----:B------:R0:W-:Y:S01]  /*ad70*/  @P1 SYNCS.ARRIVE.TRANS64.A1T0 RZ, [R3+URZ+0xa8], RZ ;  /* 0x0000a8ff03ff19a7 */ /* 0x0001e2000810003f */
[----:B------:R-:W-:Y:S02]  /*ad80*/  IADD3 R16, P1, R16, UR22, RZ ;  /* 0x0000001610107c10 */ /* 0x000fe4000ff3e0ff */
[----:B------:R-:W-:Y:S02]  /*ad90*/  SHF.R.U32.HI R5, RZ, 0x1, R5 ;  /* 0x00000001ff057819 */ /* 0x000fe40000011605 */
[----:B------:R-:W-:Y:S02]  /*ada0*/  IADD3.X R17, R17, UR13, RZ, P1, !PT ;  /* 0x0000000d11117c10 */ /* 0x000fe40008ffe4ff */
[----:B------:R-:W-:Y:S02]  /*adb0*/  PRMT R4, RZ, 0x7610, R4 ;  /* 0x00007610ff047816 */ /* 0x000fe40000000004 */
[----:B0-----:R-:W-:Y:S02]  /*adc0*/  SEL R3, RZ, 0x1, !P0 ;  /* 0x00000001ff037807 */ /* 0x001fe40004000000 */
[----:B------:R-:W-:-:S02]  /*add0*/  ISETP.GE.U32.AND P0, PT, R16, UR6, PT ;  /* 0x0000000610007c0c */ /* 0x000fc4000bf06070 */
[----:B------:R-:W-:Y:S01]  /*ade0*/  LOP3.LUT R0, R0, R3, RZ, 0x3c, !PT ;  /* 0x0000000300007212 */ /* 0x000fe200078e3cff */
[----:B------:R-:W-:Y:S01]  /*adf0*/  IMAD R3, R5, -0x9, R6 ;  /* 0xfffffff705037824 */ /* 0x000fe200078e0206 */
[----:B------:R-:W-:Y:S01]  /*ae00*/  ISETP.GE.U32.AND.EX P0, PT, R17, UR7, PT, P0 ;  /* 0x0000000711007c0c */ /* 0x000fe2000bf06100 */
[----:B------:R-:W-:Y:S01]  /*ae10*/  IMAD.MOV.U32 R6, RZ, RZ, -0x1 ;  /* 0xffffffffff067424 */ /* 0x000fe200078e00ff */
[----:B------:R-:W-:-:S11]  /*ae20*/  @P2 LOP3.LUT R0, R0, 0x1, R5, 0x78, !PT ;  /* 0x0000000100002812 */ /* 0x000fd600078e7805 */
[----:B------:R-:W-:Y:S05]  /*ae30*/  @P0 BRA `(.L_x_305) ;  /* 0x0000000400500947 */ /* 0x000fea0003800000 */
[----:B------:R-:W0:Y:S01]  /*ae40*/  S2R R15, SR_CTAID.X ;  /* 0x00000000000f7919 */ /* 0x000e220000002500 */
[----:B------:R-:W-:Y:S01]  /*ae50*/  ULDC.64 UR6, c[0x0][0x628] ;  /* 0x00018a0000067ab9 */ /* 0x000fe20000000a00 */
[----:B------:R-:W1:Y:S01]  /*ae60*/  LDC R20, c[0x0][0x144] ;  /* 0x00005100ff147b82 */ /* 0x000e620000000800 */
[----:B------:R-:W-:Y:S01]  /*ae70*/  ISETP.NE.U32.AND P0, PT, RZ, UR6, PT ;  /* 0x00000006ff007c0c */ /* 0x000fe2000bf05070 */
[----:B------:R-:W2:Y:S01]  /*ae80*/  S2R R13, SR_CTAID.Y ;  /* 0x00000000000d7919 */ /* 0x000ea20000002600 */
[----:B------:R-:W-:Y:S01]  /*ae90*/  ULDC UR8, c[0x0][0x630] ;  /* 0x00018c0000087ab9 */ /* 0x000fe20000000800 */
[----:B------:R-:W-:Y:S01]  /*aea0*/  ULDC UR9, c[0x0][0x150] ;  /* 0x0000540000097ab9 */ /* 0x000fe20000000800 */
[----:B------:R-:W-:Y:S01]  /*aeb0*/  ISETP.NE.AND.EX P0, PT, RZ, UR7, PT, P0 ;  /* 0x00000007ff007c0c */ /* 0x000fe2000bf05300 */
[----:B------:R-:W-:Y:S02]  /*aec0*/  IMAD.MOV.U32 R4, RZ, RZ, R16 ;  /* 0x000000ffff047224 */ /* 0x000fe400078e0010 */
[----:B------:R-:W-:Y:S01]  /*aed0*/  IMAD.MOV.U32 R5, RZ, RZ, R17 ;  /* 0x000000ffff057224 */ /* 0x000fe200078e0011 */
[----:B0-----:R-:W-:-:S09]  /*aee0*/  I2FP.F32.U32 R22, R15 ;  /* 0x0000000f00167245 */ /* 0x001fd20000201000 */
[----:B------:R-:W-:Y:S05]  /*aef0*/  @!P0 BRA `(.L_x_306) ;  /* 0x0000000000288947 */ /* 0x000fea0003800000 */
[----:B------:R-:W-:Y:S02]  /*af00*/  ULDC UR5, c[0x0][0x634] ;  /* 0x00018d0000057ab9 */ /* 0x000fe40000000800 */
[----:B------:R-:W-:-:S05]  /*af10*/  IADD3 R5, P0, R16, UR5, RZ ;  /* 0x0000000510057c10 */ /* 0x000fca000ff1e0ff */
[----:B------:R-:W-:-:S04]  /*af20*/  IMAD.X R21, RZ, RZ, R17, P0 ;  /* 0x000000ffff157224 */ /* 0x000fc800000e0611 */
[----:B------:R-:W-:-:S04]  /*af30*/  IMAD.WIDE.U32 R6, R21, UR6, RZ ;  /* 0x0000000615067c25 */ /* 0x000fc8000f8e00ff */
[----:B------:R-:W-:-:S04]  /*af40*/  IMAD.WIDE.U32 R6, P0, R5, UR7, R6 ;  /* 0x0000000705067c25 */ /* 0x000fc8000f800006 */
[----:B------:R-:W-:-:S04]  /*af50*/  IMAD.WIDE.U32 R4, R5, UR6, RZ ;  /* 0x0000000605047c25 */ /* 0x000fc8000f8e00ff */
[----:B------:R-:W-:Y:S01]  /*af60*/  IMAD.MOV.U32 R4, RZ, RZ, R7 ;  /* 0x000000ffff047224 */ /* 0x000fe200078e0007 */
[----:B------:R-:W-:Y:S01]  /*af70*/  IADD3 RZ, P1, R5, R6, RZ ;  /* 0x0000000605ff7210 */ /* 0x000fe20007f3e0ff */
[----:B------:R-:W-:-:S04]  /*af80*/  IMAD.X R5, RZ, RZ, RZ, P0 ;  /* 0x000000ffff057224 */ /* 0x000fc800000e06ff */
[----:B------:R-:W-:-:S08]  /*af90*/  IMAD.WIDE.U32.X R4, R21, UR7, R4, P1 ;  /* 0x0000000715047c25 */ /* 0x000fd000088e0404 */
.L_x_306:
[----:B------:R-:W-:Y:S01]  /*afa0*/  FMUL R22, R22, UR9 ;  /* 0x0000000916167c20 */ /* 0x000fe20008400000 */
[--C-:B------:R-:W-:Y:S01]  /*afb0*/  SHF.R.U64 R14, R4, UR8, R5.reuse ;  /* 0x00000008040e7c19 */ /* 0x100fe20008001205 */
[----:B------:R-:W-:Y:S01]  /*afc0*/  ULDC.64 UR6, c[0x0][0x620] ;  /* 0x0001880000067ab9 */ /* 0x000fe20000000a00 */
[----:B------:R-:W-:Y:S01]  /*afd0*/  SHF.R.U32.HI R4, RZ, UR8, R5 ;  /* 0x00000008ff047c19 */ /* 0x000fe20008011605 */
[----:B------:R-:W-:Y:S01]  /*afe0*/  ULDC.64 UR8, c[0x0][0x640] ;  /* 0x0001900000087ab9 */ /* 0x000fe20000000a00 */
[----:B------:R-:W-:Y:S01]  /*aff0*/  IADD3 R5, P0, RZ, -R14, RZ ;  /* 0x8000000eff057210 */ /* 0x000fe20007f1e0ff */
[----:B------:R-:W0:Y:S01]  /*b000*/  F2I.U32.TRUNC.NTZ R22, R22 ;  /* 0x0000001600167305 */ /* 0x000e22000020f000 */
[----:B------:R-:W-:-:S03]  /*b010*/  ULDC UR5, c[0x0][0x618] ;  /* 0x0001860000057ab9 */ /* 0x000fc60000000800 */
[----:B------:R-:W-:Y:S01]  /*b020*/  IMAD.X R4, RZ, RZ, ~R4, P0 ;  /* 0x000000ffff047224 */ /* 0x000fe200000e0e04 */
[----:B------:R-:W-:-:S03]  /*b030*/  ISETP.NE.U32.AND P0, PT, RZ, UR8, PT ;  /* 0x00000008ff007c0c */ /* 0x000fc6000bf05070 */
[----:B------:R-:W-:Y:S01]  /*b040*/  IMAD R4, R4, UR6, RZ ;  /* 0x0000000604047c24 */ /* 0x000fe2000f8e02ff */
[----:B------:R-:W-:-:S03]  /*b050*/  ISETP.NE.AND.EX P0, PT, RZ, UR9, PT, P0 ;  /* 0x00000009ff007c0c */ /* 0x000fc6000bf05300 */
[C---:B------:R-:W-:Y:S02]  /*b060*/  IMAD R7, R5.reuse, UR7, R4 ;  /* 0x0000000705077c24 */ /* 0x040fe4000f8e0204 */
[----:B------:R-:W-:Y:S01]  /*b070*/  IMAD.WIDE.U32 R4, R5, UR6, R16 ;  /* 0x0000000605047c25 */ /* 0x000fe2000f8e0010 */
[----:B------:R-:W-:-:S03]  /*b080*/  ULDC UR6, c[0x0][0x154] ;  /* 0x0000550000067ab9 */ /* 0x000fc60000000800 */
[----:B0-----:R-:W-:Y:S02]  /*b090*/  IMAD.MOV R6, RZ, RZ, -R22 ;  /* 0x000000ffff067224 */ /* 0x001fe400078e0a16 */
[----:B------:R-:W-:Y:S02]  /*b0a0*/  IMAD.IADD R5, R5, 0x1, R7 ;  /* 0x0000000105057824 */ /* 0x000fe400078e0207 */
[----:B-1----:R-:W-:Y:S01]  /*b0b0*/  IMAD R15, R20, R6, R15 ;  /* 0x00000006140f7224 */ /* 0x002fe200078e020f */
[----:B--2---:R-:W-:Y:S01]  /*b0c0*/  I2FP.F32.U32 R6, R13 ;  /* 0x0000000d00067245 */ /* 0x004fe20000201000 */
[----:B------:R-:W0:Y:S01]  /*b0d0*/  LDC R20, c[0x0][0x148] ;  /* 0x00005200ff147b82 */ /* 0x000e220000000800 */
[--C-:B------:R-:W-:Y:S02]  /*b0e0*/  SHF.R.U64 R21, R4, UR5, R5.reuse ;  /* 0x0000000504157c19 */ /* 0x100fe40008001205 */
[----:B------:R-:W-:Y:S01]  /*b0f0*/  SHF.R.U32.HI R4, RZ, UR5, R5 ;  /* 0x00000005ff047c19 */ /* 0x000fe20008011605 */
[----:B------:R-:W-:Y:S01]  /*b100*/  FMUL R6, R6, UR6 ;  /* 0x0000000606067c20 */ /* 0x000fe20008400000 */
[----:B------:R-:W-:-:S02]  /*b110*/  ULDC UR5, c[0x0][0x608] ;  /* 0x0001820000057ab9 */ /* 0x000fc40000000800 */
[--C-:B------:R-:W-:Y:S01]  /*b120*/  SHF.R.U64 R23, R21, UR5, R4.reuse ;  /* 0x0000000515177c19 */ /* 0x100fe20008001204 */
[----:B------:R1:W2:Y:S01]  /*b130*/  F2I.U32.TRUNC.NTZ R24, R6 ;  /* 0x0000000600187305 */ /* 0x0002a2000020f000 */
[----:B------:R-:W-:Y:S01]  /*b140*/  SHF.R.U32.HI R4, RZ, UR5, R4 ;  /* 0x00000005ff047c19 */ /* 0x000fe20008011604 */
[----:B------:R-:W-:-:S03]  /*b150*/  ULDC UR5, c[0x0][0x658] ;  /* 0x0001960000057ab9 */ /* 0x000fc60000000800 */
[--C-:B------:R-:W-:Y:S02]  /*b160*/  SHF.R.U64 R22, R23, UR5, R4.reuse ;  /* 0x0000000517167c19 */ /* 0x100fe40008001204 */
[----:B------:R-:W-:-:S03]  /*b170*/  SHF.R.U32.HI R25, RZ, UR5, R4 ;  /* 0x00000005ff197c19 */ /* 0x000fc60008011604 */
[----:B------:R-:W-:Y:S02]  /*b180*/  IMAD.MOV.U32 R4, RZ, RZ, R22 ;  /* 0x000000ffff047224 */ /* 0x000fe400078e0016 */
[----:B------:R-:W-:Y:S01]  /*b190*/  IMAD.MOV.U32 R5, RZ, RZ, R25 ;  /* 0x000000ffff057224 */ /* 0x000fe200078e0019 */
[----:B-1----:R-:W-:Y:S06]  /*b1a0*/  @!P0 BRA `(.L_x_307) ;  /* 0x0000000000288947 */ /* 0x002fec0003800000 */
        /* <DEDUP_REMOVED lines=10> */
.L_x_307:
[----:B------:R-:W-:Y:S01]  /*b250*/  ISETP.NE.AND P0, PT, R2, 0x1, PT ;  /* 0x000000010200780c */ /* 0x000fe20003f05270 */
[----:B------:R-:W-:Y:S01]  /*b260*/  ULDC UR5, c[0x0][0x648] ;  /* 0x0001920000057ab9 */ /* 0x000fe20000000800 */
[----:B------:R-:W-:Y:S01]  /*b270*/  LOP3.LUT R23, R23, UR17, RZ, 0xc0, !PT ;  /* 0x0000001117177c12 */ /* 0x000fe2000f8ec0ff */
[----:B--2---:R-:W-:Y:S01]  /*b280*/  IMAD.MOV R24, RZ, RZ, -R24 ;  /* 0x000000ffff187224 */ /* 0x004fe200078e0a18 */
[----:B------:R-:W-:Y:S01]  /*b290*/  SHF.R.U64 R4, R4, UR5, R5 ;  /* 0x0000000504047c19 */ /* 0x000fe20008001205 */
[----:B------:R-:W-:Y:S01]  /*b2a0*/  ULDC UR5, c[0x0][0x638] ;  /* 0x00018e0000057ab9 */ /* 0x000fe20000000800 */
[----:B------:R-:W-:Y:S01]  /*b2b0*/  LOP3.LUT R21, R21, UR4, RZ, 0xc0, !PT ;  /* 0x0000000415157c12 */ /* 0x000fe2000f8ec0ff */
[----:B------:R-:W-:Y:S01]  /*b2c0*/  ULDC UR6, c[0x0][0x610] ;  /* 0x0001840000067ab9 */ /* 0x000fe20000000800 */
[----:B------:R-:W-:Y:S02]  /*b2d0*/  IMAD.MOV.U32 R6, RZ, RZ, R14 ;  /* 0x000000ffff067224 */ /* 0x000fe400078e000e */
[----:B------:R-:W-:-:S02]  /*b2e0*/  IMAD.MOV R5, RZ, RZ, -R4 ;  /* 0x000000ffff057224 */ /* 0x000fc400078e0a04 */
[----:B------:R-:W-:Y:S02]  /*b2f0*/  IMAD R4, R4, UR18, R23 ;  /* 0x0000001204047c24 */ /* 0x000fe4000f8e0217 */
[----:B0-----:R-:W-:Y:S02]  /*b300*/  @P0 IMAD R15, R20, R24, R13 ;  /* 0x00000018140f0224 */ /* 0x001fe400078e020d */
[----:B------:R-:W-:Y:S01]  /*b310*/  IMAD R22, R5, UR5, R22 ;  /* 0x0000000505167c24 */ /* 0x000fe2000f8e0216 */
[----:B------:R-:W-:Y:S01]  /*b320*/  ULDC UR5, c[0x0][0x600] ;  /* 0x0001800000057ab9 */ /* 0x000fe20000000800 */
[----:B------:R-:W-:Y:S02]  /*b330*/  IMAD R15, R4, UR6, R15 ;  /* 0x00000006040f7c24 */ /* 0x000fe4000f8e020f */
[----:B------:R-:W-:Y:S02]  /*b340*/  IMAD R22, R22, UR5, R21 ;  /* 0x0000000516167c24 */ /* 0x000fe4000f8e0215 */
[----:B------:R-:W-:-:S03]  /*b350*/  IMAD.MOV.U32 R4, RZ, RZ, 0x1 ;  /* 0x00000001ff047424 */ /* 0x000fc600078e00ff */
[----:B------:R-:W-:Y:S02]  /*b360*/  SEL R13, R22, R15, !P0 ;  /* 0x0000000f160d7207 */ /* 0x000fe40004000000 */
[----:B------:R-:W-:-:S07]  /*b370*/  SEL R20, R15, R22, !P0 ;  /* 0x000000160f147207 */ /* 0x000fce0004000000 */
.L_x_305:
[----:B------:R-:W-:Y:S05]  /*b380*/  BSYNC B1 ;  /* 0x0000000000017941 */ /* 0x000fea0003800000 */
.L_x_304:
[----:B------:R-:W-:-:S13]  /*b390*/  LOP3.LUT P0, RZ, R4, 0xff, RZ, 0xc0, !PT ;  /* 0x000000ff04ff7812 */ /* 0x000fda000780c0ff */
[----:B------:R-:W-:Y:S05]  /*b3a0*/  @P0 BRA `(.L_x_308) ;  /* 0xfffffff400380947 */ /* 0x000fea000383ffff */
[----:B------:R-:W-:Y:S05]  /*b3b0*/  BSYNC B0 ;  /* 0x0000000000007941 */ /* 0x000fea0003800000 */
.L_x_297:
[----:B------:R-:W-:-:S03]  /*b3c0*/  UMOV UR5, 0xffffffff ;  /* 0xffffffff00057882 */ /* 0x000fc60000000000 */
[----:B------:R-:W-:Y:S05]  /*b3d0*/  BRA.DIV UR5, `(.L_x_309) ;  /* 0x0000000605c87947 */ /* 0x000fea000b800000 */
[----:B------:R-:W-:-:S13]  /*b3e0*/  ELECT P6, URZ, PT ;  /* 0x00000000003f782f */ /* 0x000fda00038c0000 */
.L_x_328:
[----:B------:R-:W-:Y:S04]  /*b3f0*/  BSSY B0, `(.L_x_310) ;  /* 0x0000058000007945 */ /* 0x000fe80003800000 */
[----:B------:R-:W-:Y:S05]  /*b400*/  @!P6 BRA `(.L_x_311) ;  /* 0x000000040058e947 */ /* 0x000fea0003800000 */
[----:B------:R-:W-:-:S04]  /*b410*/  LOP3.LUT R19, R19, 0x2, RZ, 0xfc, !PT ;  /* 0x0000000213137812 */ /* 0x000fc800078efcff */
[----:B------:R-:W-:-:S13]  /*b420*/  ISETP.NE.AND P0, PT, R19, 0x3, PT ;  /* 0x000000031300780c */ /* 0x000fda0003f05270 */
[----:B------:R-:W-:Y:S05]  /*b430*/  @!P0 BRA `(.L_x_312) ;  /* 0x0000000000048947 */ /* 0x000fea0003800000 */
[----:B------:R-:W-:Y:S01]  /*b440*/  BPT.TRAP 0x1 ;  /* 0x000000040000795c */ /* 0x000fe20000300000 */
.L_x_312:
[----:B------:R-:W0:Y:S01]  /*b450*/  S2R R5, SR_CgaCtaId ;  /* 0x0000000000057919 */ /* 0x000e220000008800 */
[----:B------:R-:W-:Y:S02]  /*b460*/  MOV R2, 0x400 ;  /* 0x0000040000027802 */ /* 0x000fe40000000f00 */
[----:B------:R-:W-:Y:S02]  /*b470*/  SHF.L.U32 R4, R0, 0x1f, RZ ;  /* 0x0000001f00047819 */ /* 0x000fe400000006ff */
[----:B0-----:R-:W-:-:S05]  /*b480*/  LEA R2, R5, R2, 0x18 ;  /* 0x0000000205027211 */ /* 0x001fca00078ec0ff */
[----:B------:R-:W-:-:S04]  /*b490*/  VIADD R2, R2, 0x48 ;  /* 0x0000004802027836 */ /* 0x000fc80000000000 */
[C---:B------:R-:W-:Y:S02]  /*b4a0*/  IMAD R7, R3.reuse, 0x8, R2 ;  /* 0x0000000803077824 */ /* 0x040fe400078e0202 */
[----:B------:R-:W-:Y:S02]  /*b4b0*/  VIADD R3, R3, 0x1 ;  /* 0x0000000103037836 */ /* 0x000fe40000000000 */
[----:B------:R-:W0:Y:S03]  /*b4c0*/  SYNCS.PHASECHK.TRANS64.TRYWAIT P0, [R7+URZ], R4 ;  /* 0x00000004070075a7 */ /* 0x000e26000800017f */
[----:B------:R-:W-:-:S04]  /*b4d0*/  ISETP.NE.AND P1, PT, R3, 0x9, PT ;  /* 0x000000090300780c */ /* 0x000fc80003f25270 */
[----:B------:R-:W-:Y:S02]  /*b4e0*/  SEL R5, RZ, 0x1, P1 ;  /* 0x00000001ff057807 */ /* 0x000fe40000800000 */
[----:B------:R-:W-:Y:S02]  /*b4f0*/  SEL R3, R3, RZ, P1 ;  /* 0x000000ff03037207 */ /* 0x000fe40000800000 */
[----:B------:R-:W-:-:S03]  /*b500*/  LOP3.LUT R6, R0, R5, RZ, 0x3c, !PT ;  /* 0x0000000500067212 */ /* 0x000fc600078e3cff */
[----:B------:R-:W-:Y:S01]  /*b510*/  IMAD R8, R3, 0x8, R2 ;  /* 0x0000000803087824 */ /* 0x000fe200078e0202 */
[----:B------:R-:W-:Y:S01]  /*b520*/  SHF.L.U32 R5, R6, 0x1f, RZ ;  /* 0x0000001f06057819 */ /* 0x000fe200000006ff */
[----:B0-----:R-:W-:Y:S06]  /*b530*/  @!P0 BRA `(.L_x_313) ;  /* 0x0000000400908947 */ /* 0x001fec0003800000 */
.L_x_329:
[----:B------:R-:W1:Y:S01]  /*b540*/  SYNCS.PHASECHK.TRANS64.TRYWAIT P0, [R8+URZ], R5 ;  /* 0x00000005080075a7 */ /* 0x000e62000800017f */
[----:B------:R-:W-:-:S05]  /*b550*/  VIADD R0, R3, 0x1 ;  /* 0x0000000103007836 */ /* 0x000fca0000000000 */
[----:B------:R-:W-:-:S04]  /*b560*/  ISETP.NE.AND P1, PT, R0, 0x9, PT ;  /* 0x000000090000780c */ /* 0x000fc80003f25270 */
[----:B------:R-:W-:Y:S02]  /*b570*/  SEL R3, RZ, 0x1, P1 ;  /* 0x00000001ff037807 */ /* 0x000fe40000800000 */
[----:B0-----:R-:W-:Y:S02]  /*b580*/  SEL R7, R0, RZ, P1 ;  /* 0x000000ff00077207 */ /* 0x001fe40000800000 */
[----:B------:R-:W-:-:S03]  /*b590*/  LOP3.LUT R6, R6, R3, RZ, 0x3c, !PT ;  /* 0x0000000306067212 */ /* 0x000fc600078e3cff */
[----:B------:R-:W-:Y:S01]  /*b5a0*/  IMAD R9, R7, 0x8, R2 ;  /* 0x0000000807097824 */ /* 0x000fe200078e0202 */
[----:B------:R-:W-:Y:S01]  /*b5b0*/  SHF.L.U32 R4, R6, 0x1f, RZ ;  /* 0x0000001f06047819 */ /* 0x000fe200000006ff */
[----:B-1----:R-:W-:Y:S06]  /*b5c0*/  @!P0 BRA `(.L_x_314) ;  /* 0x0000000400808947 */ /* 0x002fec0003800000 */
.L_x_330:
[----:B------:R-:W1:Y:S01]  /*b5d0*/  SYNCS.PHASECHK.TRANS64.TRYWAIT P0, [R9+URZ], R4 ;  /* 0x00000004090075a7 */ /* 0x000e62000800017f */
[----:B------:R-:W-:-:S05]  /*b5e0*/  VIADD R0, R7, 0x1 ;  /* 0x0000000107007836 */ /* 0x000fca0000000000 */
[----:B------:R-:W-:-:S04]  /*b5f0*/  ISETP.NE.AND P1, PT, R0, 0x9, PT ;  /* 0x000000090000780c */ /* 0x000fc80003f25270 */
[----:B------:R-:W-:Y:S02]  /*b600*/  SEL R3, RZ, 0x1, P1 ;  /* 0x00000001ff037807 */ /* 0x000fe40000800000 */
[----:B------:R-:W-:Y:S02]  /*b610*/  SEL R7, R0, RZ, P1 ;  /* 0x000000ff00077207 */ /* 0x000fe40000800000 */
[----:B------:R-:W-:-:S03]  /*b620*/  LOP3.LUT R6, R6, R3, RZ, 0x3c, !PT ;  /* 0x0000000306067212 */ /* 0x000fc600078e3cff */
[----:B0-----:R-:W-:Y:S01]  /*b630*/  IMAD R8, R7, 0x8, R2 ;  /* 0x0000000807087824 */ /* 0x001fe200078e0202 */
[----:B------:R-:W-:Y:S01]  /*b640*/  SHF.L.U32 R5, R6, 0x1f, RZ ;  /* 0x0000001f06057819 */ /* 0x000fe200000006ff */
[----:B-1----:R-:W-:Y:S06]  /*b650*/  @!P0 BRA `(.L_x_315) ;  /* 0x0000000400708947 */ /* 0x002fec0003800000 */
.L_x_331:
        /* <DEDUP_REMOVED lines=9> */
.L_x_332:
        /* <DEDUP_REMOVED lines=9> */
.L_x_333:
        /* <DEDUP_REMOVED lines=9> */
.L_x_334:
[----:B------:R-:W1:Y:S01]  /*b810*/  SYNCS.PHASECHK.TRANS64.TRYWAIT P0, [R9+URZ], R4 ;  /* 0x00000004090075a7 */ /* 0x000e62000800017f */
[----:B------:R-:W-:-:S05]  /*b820*/  VIADD R0, R7, 0x1 ;  /* 0x0000000107007836 */ /* 0x000fca0000000000 */
[----:B------:R-:W-:-:S04]  /*b830*/  ISETP.NE.AND P1, PT, R0, 0x9, PT ;  /* 0x000000090000780c */ /* 0x000fc80003f25270 */
[----:B------:R-:W-:Y:S02]  /*b840*/  SEL R3, RZ, 0x1, P1 ;  /* 0x00000001ff037807 */ /* 0x000fe40000800000 */
[----:B------:R-:W-:Y:S02]  /*b850*/  SEL R7, R0, RZ, P1 ;  /* 0x000000ff00077207 */ /* 0x000fe40000800000 */
[----:B------:R-:W-:-:S03]  /*b860*/  LOP3.LUT R11, R6, R3, RZ, 0x3c, !PT ;  /* 0x00000003060b7212 */ /* 0x000fc600078e3cff */
[----:B------:R-:W-:Y:S01]  /*b870*/  IMAD R6, R7, 0x8, R2 ;  /* 0x0000000807067824 */ /* 0x000fe200078e0202 */
[----:B0-----:R-:W-:Y:S01]  /*b880*/  SHF.L.U32 R5, R11, 0x1f, RZ ;  /* 0x0000001f0b057819 */ /* 0x001fe200000006ff */
[----:B-1----:R-:W-:Y:S06]  /*b890*/  @!P0 BRA `(.L_x_319) ;  /* 0x0000000400308947 */ /* 0x002fec0003800000 */
.L_x_335:
[----:B------:R-:W1:Y:S01]  /*b8a0*/  SYNCS.PHASECHK.TRANS64.TRYWAIT P0, [R6+URZ], R5 ;  /* 0x00000005060075a7 */ /* 0x000e62000800017f */
[----:B------:R-:W-:-:S05]  /*b8b0*/  VIADD R0, R7, 0x1 ;  /* 0x0000000107007836 */ /* 0x000fca0000000000 */
[----:B------:R-:W-:-:S04]  /*b8c0*/  ISETP.NE.AND P1, PT, R0, 0x9, PT ;  /* 0x000000090000780c */ /* 0x000fc80003f25270 */
[----:B0-----:R-:W-:Y:S02]  /*b8d0*/  SEL R4, RZ, 0x1, P1 ;  /* 0x00000001ff047807 */ /* 0x001fe40000800000 */
[----:B------:R-:W-:Y:S02]  /*b8e0*/  SEL R3, R0, RZ, P1 ;  /* 0x000000ff00037207 */ /* 0x000fe40000800000 */
[----:B------:R-:W-:Y:S01]  /*b8f0*/  LOP3.LUT R0, R11, R4, RZ, 0x3c, !PT ;  /* 0x000000040b007212 */ /* 0x000fe200078e3cff */
[----:B-1----:R-:W-:Y:S06]  /*b900*/  @!P0 BRA `(.L_x_320) ;  /* 0x0000000400288947 */ /* 0x002fec0003800000 */
.L_x_336:
[----:B------:R-:W-:Y:S01]  /*b910*/  IMAD R3, R3, 0x8, R2 ;  /* 0x0000000803037824 */ /* 0x000fe200078e0202 */
[----:B------:R-:W-:-:S07]  /*b920*/  SHF.L.U32 R0, R0, 0x1f, RZ ;  /* 0x0000001f00007819 */ /* 0x000fce00000006ff */
.L_x_321:
[----:B-1----:R1:W2:Y:S02]  /*b930*/  SYNCS.PHASECHK.TRANS64.TRYWAIT P0, [R3+URZ], R0 ;  /* 0x00000000030075a7 */ /* 0x0022a4000800017f */
[----:B--2---:R-:W-:Y:S05]  /*b940*/  @!P0 NANOSLEEP.SYNCS 0x989680 ;  /* 0x009896800000895d */ /* 0x004fea0003900000 */
[----:B------:R-:W2:Y:S02]  /*b950*/  @!P0 SYNCS.PHASECHK.TRANS64 P0, [R3+URZ], R0 ;  /* 0x00000000030085a7 */ /* 0x000ea4000800007f */
[----:B--2---:R-:W-:Y:S05]  /*b960*/  @!P0 BRA `(.L_x_321) ;  /* 0xfffffffc00f08947 */ /* 0x004fea000383ffff */
.L_x_311:
[----:B------:R-:W-:Y:S05]  /*b970*/  BSYNC B0 ;  /* 0x0000000000007941 */ /* 0x000fea0003800000 */
.L_x_310:
[----:B------:R-:W-:Y:S05]  /*b980*/  EXIT ;  /* 0x000000000000794d */ /* 0x000fea0003800000 */
.L_x_22:
[----:B---3--:R3:W4:Y:S02]  /*b990*/  SYNCS.PHASECHK.TRANS64.TRYWAIT P1, [R3+URZ], R0 ;  /* 0x00000000030075a7 */ /* 0x008724000802017f */
[----:B----4-:R-:W-:Y:S05]  /*b9a0*/  @!P1 NANOSLEEP.SYNCS 0x989680 ;  /* 0x009896800000995d */ /* 0x010fea0003900000 */
[----:B------:R-:W4:Y:S02]  /*b9b0*/  @!P1 SYNCS.PHASECHK.TRANS64 P1, [R3+URZ], R0 ;  /* 0x00000000030095a7 */ /* 0x000f24000802007f */
[----:B----4-:R-:W-:Y:S05]  /*b9c0*/  @!P1 BRA `(.L_x_22) ;  /* 0xfffffffc00f09947 */ /* 0x010fea000383ffff */
[----:B------:R-:W-:Y:S05]  /*b9d0*/  BRA `(.L_x_21) ;  /* 0xffffff5800e87947 */ /* 0x000fea000383ffff */
.L_x_27:
[----:B-1----:R1:W2:Y:S02]  /*b9e0*/  SYNCS.PHASECHK.TRANS64.TRYWAIT P1, [R5+URZ], R4 ;  /* 0x00000004050075a7 */ /* 0x0022a4000802017f */
[----:B--2---:R-:W-:Y:S05]  /*b9f0*/  @!P1 NANOSLEEP.SYNCS 0x989680 ;  /* 0x009896800000995d */ /* 0x004fea0003900000 */
[----:B------:R-:W2:Y:S02]  /*ba00*/  @!P1 SYNCS.PHASECHK.TRANS64 P1, [R5+URZ], R4 ;  /* 0x00000004050095a7 */ /* 0x000ea4000802007f */
[----:B--2---:R-:W-:Y:S05]  /*ba10*/  @!P1 BRA `(.L_x_27) ;  /* 0xfffffffc00f09947 */ /* 0x004fea000383ffff */
[----:B------:R-:W-:Y:S05]  /*ba20*/  BRA `(.L_x_26) ;  /* 0xffffff5c009c7947 */ /* 0x000fea000383ffff */
.L_x_298:
[----:B------:R-:W-:Y:S01]  /*ba30*/  BSSY B1, `(.L_x_322) ;  /* 0x0000006000017945 */ /* 0x000fe20003800000 */
[----:B------:R-:W-:-:S07]  /*ba40*/  IMAD.MOV.U32 R15, RZ, RZ, -0x1 ;  /* 0xffffffffff0f7424 */ /* 0x000fce00078e00ff */
[----:B------:R-:W-:Y:S05]  /*ba50*/  WARPSYNC.COLLECTIVE R15, `(.L_x_323) ;  /* 0x000000000f0c7348 */ /* 0x000fea0003c00000 */
[----:B------:R-:W-:Y:S02]  /*ba60*/  ELECT P6, UR62, PT ;  /* 0x00000000003e782f */ /* 0x000fe400038c0000 */
[----:B------:R-:W-:Y:S01]  /*ba70*/  MOV R14, UR62 ;  /* 0x0000003e000e7c02 */ /* 0x000fe20008000f00 */
[----:B------:R-:W-:Y:S10]  /*ba80*/  ENDCOLLECTIVE ;  /* 0x000000000000791b */ /* 0x000ff40003800000 */
.L_x_323:
[----:B------:R-:W-:Y:S05]  /*ba90*/  BSYNC B1 ;  /* 0x0000000000017941 */ /* 0x000fea0003800000 */
.L_x_322:
[----:B------:R-:W-:Y:S05]  /*baa0*/  BRA `(.L_x_324) ;  /* 0xffffffec00847947 */ /* 0x000fea000383ffff */
.L_x_301:
[----:B0-----:R0:W1:Y:S02]  /*bab0*/  SYNCS.PHASECHK.TRANS64.TRYWAIT P0, [R20+URZ+0x48], R7 ;  /* 0x00004807140075a7 */ /* 0x001064000800017f */
[----:B-1----:R-:W-:Y:S05]  /*bac0*/  @!P0 NANOSLEEP.SYNCS 0x989680 ;  /* 0x009896800000895d */ /* 0x002fea0003900000 */
[----:B------:R-:W1:Y:S02]  /*bad0*/  @!P0 SYNCS.PHASECHK.TRANS64 P0, [R20+URZ+0x48], R7 ;  /* 0x00004807140085a7 */ /* 0x000e64000800007f */
[----:B-1----:R-:W-:Y:S05]  /*bae0*/  @!P0 BRA `(.L_x_301) ;  /* 0xfffffffc00f08947 */ /* 0x002fea000383ffff */
[----:B------:R-:W-:Y:S05]  /*baf0*/  BRA `(.L_x_325) ;  /* 0xffffffec00c47947 */ /* 0x000fea000383ffff */
.L_x_309:
[----:B------:R-:W-:Y:S01]  /*bb00*/  BSSY B0, `(.L_x_326) ;  /* 0x0000006000007945 */ /* 0x000fe20003800000 */
[----:B------:R-:W-:-:S07]  /*bb10*/  IMAD.MOV.U32 R15, RZ, RZ, -0x1 ;  /* 0xffffffffff0f7424 */ /* 0x000fce00078e00ff */
[----:B------:R-:W-:Y:S05]  /*bb20*/  WARPSYNC.COLLECTIVE R15, `(.L_x_327) ;  /* 0x000000000f0c7348 */ /* 0x000fea0003c00000 */
[----:B------:R-:W-:Y:S02]  /*bb30*/  ELECT P6, UR62, PT ;  /* 0x00000000003e782f */ /* 0x000fe400038c0000 */
[----:B------:R-:W-:Y:S01]  /*bb40*/  MOV R14, UR62 ;  /* 0x0000003e000e7c02 */ /* 0x000fe20008000f00 */
[----:B------:R-:W-:Y:S10]  /*bb50*/  ENDCOLLECTIVE ;  /* 0x000000000000791b */ /* 0x000ff40003800000 */
.L_x_327:
[----:B------:R-:W-:Y:S05]  /*bb60*/  BSYNC B0 ;  /* 0x0000000000007941 */ /* 0x000fea0003800000 */
.L_x_326:
[----:B------:R-:W-:Y:S05]  /*bb70*/  BRA `(.L_x_328) ;  /* 0xfffffff8001c7947 */ /* 0x000fea000383ffff */
.L_x_313:
[----:B0-----:R0:W1:Y:S02]  /*bb80*/  SYNCS.PHASECHK.TRANS64.TRYWAIT P0, [R7+URZ], R4 ;  /* 0x00000004070075a7 */ /* 0x001064000800017f */
[----:B-1----:R-:W-:Y:S05]  /*bb90*/  @!P0 NANOSLEEP.SYNCS 0x989680 ;  /* 0x009896800000895d */ /* 0x002fea0003900000 */
[----:B------:R-:W1:Y:S02]  /*bba0*/  @!P0 SYNCS.PHASECHK.TRANS64 P0, [R7+URZ], R4 ;  /* 0x00000004070085a7 */ /* 0x000e64000800007f */
[----:B-1----:R-:W-:Y:S05]  /*bbb0*/  @!P0 BRA `(.L_x_313) ;  /* 0xfffffffc00f08947 */ /* 0x002fea000383ffff */
[----:B------:R-:W-:Y:S05]  /*bbc0*/  BRA `(.L_x_329) ;  /* 0xfffffff8005c7947 */ /* 0x000fea000383ffff */
.L_x_314:
[----:B0-----:R0:W1:Y:S02]  /*bbd0*/  SYNCS.PHASECHK.TRANS64.TRYWAIT P0, [R8+URZ], R5 ;  /* 0x00000005080075a7 */ /* 0x001064000800017f */
[----:B-1----:R-:W-:Y:S05]  /*bbe0*/  @!P0 NANOSLEEP.SYNCS 0x989680 ;  /* 0x009896800000895d */ /* 0x002fea0003900000 */
[----:B------:R-:W1:Y:S02]  /*bbf0*/  @!P0 SYNCS.PHASECHK.TRANS64 P0, [R8+URZ], R5 ;  /* 0x00000005080085a7 */ /* 0x000e64000800007f */
[----:B-1----:R-:W-:Y:S05]  /*bc00*/  @!P0 BRA `(.L_x_314) ;  /* 0xfffffffc00f08947 */ /* 0x002fea000383ffff */
[----:B------:R-:W-:Y:S05]  /*bc10*/  BRA `(.L_x_330) ;  /* 0xfffffff8006c7947 */ /* 0x000fea000383ffff */
.L_x_315:
[----:B0-----:R0:W1:Y:S02]  /*bc20*/  SYNCS.PHASECHK.TRANS64.TRYWAIT P0, [R9+URZ], R4 ;  /* 0x00000004090075a7 */ /* 0x001064000800017f */
[----:B-1----:R-:W-:Y:S05]  /*bc30*/  @!P0 NANOSLEEP.SYNCS 0x989680 ;  /* 0x009896800000895d */ /* 0x002fea0003900000 */
[----:B------:R-:W1:Y:S02]  /*bc40*/  @!P0 SYNCS.PHASECHK.TRANS64 P0, [R9+URZ], R4 ;  /* 0x00000004090085a7 */ /* 0x000e64000800007f */
[----:B-1----:R-:W-:Y:S05]  /*bc50*/  @!P0 BRA `(.L_x_315) ;  /* 0xfffffffc00f08947 */ /* 0x002fea000383ffff */
[----:B------:R-:W-:Y:S05]  /*bc60*/  BRA `(.L_x_331) ;  /* 0xfffffff8007c7947 */ /* 0x000fea000383ffff */
.L_x_316:
[----:B0-----:R0:W1:Y:S02]  /*bc70*/  SYNCS.PHASECHK.TRANS64.TRYWAIT P0, [R8+URZ], R5 ;  /* 0x00000005080075a7 */ /* 0x001064000800017f */
[----:B-1----:R-:W-:Y:S05]  /*bc80*/  @!P0 NANOSLEEP.SYNCS 0x989680 ;  /* 0x009896800000895d */ /* 0x002fea0003900000 */
[----:B------:R-:W1:Y:S02]  /*bc90*/  @!P0 SYNCS.PHASECHK.TRANS64 P0, [R8+URZ], R5 ;  /* 0x00000005080085a7 */ /* 0x000e64000800007f */
[----:B-1----:R-:W-:Y:S05]  /*bca0*/  @!P0 BRA `(.L_x_316) ;  /* 0xfffffffc00f08947 */ /* 0x002fea000383ffff */
[----:B------:R-:W-:Y:S05]  /*bcb0*/  BRA `(.L_x_332) ;  /* 0xfffffff8008c7947 */ /* 0x000fea000383ffff */
.L_x_317:
[----:B0-----:R0:W1:Y:S02]  /*bcc0*/  SYNCS.PHASECHK.TRANS64.TRYWAIT P0, [R9+URZ], R4 ;  /* 0x00000004090075a7 */ /* 0x001064000800017f */
[----:B-1----:R-:W-:Y:S05]  /*bcd0*/  @!P0 NANOSLEEP.SYNCS 0x989680 ;  /* 0x009896800000895d */ /* 0x002fea0003900000 */
[----:B------:R-:W1:Y:S02]  /*bce0*/  @!P0 SYNCS.PHASECHK.TRANS64 P0, [R9+URZ], R4 ;  /* 0x00000004090085a7 */ /* 0x000e64000800007f */
[----:B-1----:R-:W-:Y:S05]  /*bcf0*/  @!P0 BRA `(.L_x_317) ;  /* 0xfffffffc00f08947 */ /* 0x002fea000383ffff */
[----:B------:R-:W-:Y:S05]  /*bd00*/  BRA `(.L_x_333) ;  /* 0xfffffff8009c7947 */ /* 0x000fea000383ffff */
.L_x_318:
[----:B0-----:R0:W1:Y:S02]  /*bd10*/  SYNCS.PHASECHK.TRANS64.TRYWAIT P0, [R8+URZ], R5 ;  /* 0x00000005080075a7 */ /* 0x001064000800017f */
[----:B-1----:R-:W-:Y:S05]  /*bd20*/  @!P0 NANOSLEEP.SYNCS 0x989680 ;  /* 0x009896800000895d */ /* 0x002fea0003900000 */
[----:B------:R-:W1:Y:S02]  /*bd30*/  @!P0 SYNCS.PHASECHK.TRANS64 P0, [R8+URZ], R5 ;  /* 0x00000005080085a7 */ /* 0x000e64000800007f */
[----:B-1----:R-:W-:Y:S05]  /*bd40*/  @!P0 BRA `(.L_x_318) ;  /* 0xfffffffc00f08947 */ /* 0x002fea000383ffff */
[----:B------:R-:W-:Y:S05]  /*bd50*/  BRA `(.L_x_334) ;  /* 0xfffffff800ac7947 */ /* 0x000fea000383ffff */
.L_x_319:
[----:B0-----:R0:W1:Y:S02]  /*bd60*/  SYNCS.PHASECHK.TRANS64.TRYWAIT P0, [R9+URZ], R4 ;  /* 0x00000004090075a7 */ /* 0x001064000800017f */
[----:B-1----:R-:W-:Y:S05]  /*bd70*/  @!P0 NANOSLEEP.SYNCS 0x989680 ;  /* 0x009896800000895d */ /* 0x002fea0003900000 */
[----:B------:R-:W1:Y:S02]  /*bd80*/  @!P0 SYNCS.PHASECHK.TRANS64 P0, [R9+URZ], R4 ;  /* 0x00000004090085a7 */ /* 0x000e64000800007f */
[----:B-1----:R-:W-:Y:S05]  /*bd90*/  @!P0 BRA `(.L_x_319) ;  /* 0xfffffffc00f08947 */ /* 0x002fea000383ffff */
[----:B------:R-:W-:Y:S05]  /*bda0*/  BRA `(.L_x_335) ;  /* 0xfffffff800bc7947 */ /* 0x000fea000383ffff */
.L_x_320:
[----:B0-----:R0:W1:Y:S02]  /*bdb0*/  SYNCS.PHASECHK.TRANS64.TRYWAIT P0, [R6+URZ], R5 ;  /* 0x00000005060075a7 */ /* 0x001064000800017f */
[----:B-1----:R-:W-:Y:S05]  /*bdc0*/  @!P0 NANOSLEEP.SYNCS 0x989680 ;  /* 0x009896800000895d */ /* 0x002fea0003900000 */
[----:B------:R-:W1:Y:S02]  /*bdd0*/  @!P0 SYNCS.PHASECHK.TRANS64 P0, [R6+URZ], R5 ;  /* 0x00000005060085a7 */ /* 0x000e64000800007f */
[----:B-1----:R-:W-:Y:S05]  /*bde0*/  @!P0 BRA `(.L_x_320) ;  /* 0xfffffffc00f08947 */ /* 0x002fea000383ffff */
[----:B------:R-:W-:Y:S05]  /*bdf0*/  BRA `(.L_x_336) ;  /* 0xfffffff800c47947 */ /* 0x000fea000383ffff */
.L_x_337:
[----:B------:R-:W-:-:S00]  /*be00*/  BRA `(.L_x_337) ;  /* 0xfffffffc00fc7947 */ /* 0x000fc0000383ffff */
[----:B------:R-:W-:-:S00]  /*be10*/  NOP ;  /* 0x0000000000007918 */ /* 0x000fc00000000000 */
        /* <DEDUP_REMOVED lines=14> */
.L_x_338:


//--------------------- .nv.global.init           --------------------------
	.section	.nv.global.init,"aw",@progbits
.nv.global.init:
	.type		$str$22,@object
	.size		$str$22,($str$23 - $str$22)
$str$22:
        /*0000*/ 	.byte	0x6b, 0x5f, 0x74, 0x69, 0x6c, 0x65, 0x5f, 0x63, 0x6f, 0x75, 0x6e, 0x74, 0x20, 0x3e, 0x3d, 0x20
        /*0010*/ 	.byte	0x31, 0x00
	.type		$str$23,@object
	.size		$str$23,(__unnamed_1 - $str$23)
$str$23:
        /*0012*/ 	.byte	0x2f, 0x74, 0x6d, 0x70, 0x2f, 0x63, 0x75, 0x74, 0x6c, 0x61, 0x73, 0x73, 0x5f, 0x73, 0x77, 0x65
        /*0022*/ 	.byte	0x65, 0x70, 0x5f, 0x73, 0x72, 0x63, 0x2f, 0x69, 0x6e, 0x63, 0x6c, 0x75, 0x64, 0x65, 0x2f, 0x63
        /*0032*/ 	.byte	0x75, 0x74, 0x6c, 0x61, 0x73, 0x73, 0x2f, 0x67, 0x65, 0x6d, 0x6d, 0x2f, 0x63, 0x6f, 0x6c, 0x6c
        /*0042*/ 	.byte	0x65, 0x63, 0x74, 0x69, 0x76, 0x65, 0x2f, 0x73, 0x6d, 0x39, 0x30, 0x5f, 0x6d, 0x6d, 0x61, 0x5f
        /*0052*/ 	.byte	0x74, 0x6d, 0x61, 0x5f, 0x67, 0x6d, 0x6d, 0x61, 0x5f, 0x73, 0x73, 0x5f, 0x77, 0x61, 0x72, 0x70
        /*0062*/ 	.byte	0x73, 0x70, 0x65, 0x63, 0x69, 0x61, 0x6c, 0x69, 0x7a, 0x65, 0x64, 0x2e, 0x68, 0x70, 0x70, 0x00
	.type		__unnamed_1,@object
	.size		__unnamed_1,(.L_0 - __unnamed_1)
__unnamed_1:
        /*0072*/ 	.byte	0x76, 0x6f, 0x69, 0x64, 0x20, 0x63, 0x75, 0x74, 0x6c, 0x61, 0x73, 0x73, 0x3a, 0x3a, 0x67, 0x65
        /* <DEDUP_REMOVED lines=181> */
.L_0:


//--------------------- .nv.shared._ZN7cutlass13device_kernelINS_4gemm6kernel13GemmUniversalIN4cute5tupleIJiiiiEEENS1_10collective13CollectiveMmaINS1_34MainloopSm90TmaGmmaWarpSpecializedILi9ENS5_IJNS4_1CILi1EEENSA_ILi4EEESB_EEENS1_35KernelTmaWarpSpecializedCooperativeEEENS5_IJNSA_ILi128EEENSA_ILi256EEENSA_ILi32EEEEEENS_10bfloat16_tENS5_IJlSB_lEEESK_SL_NS4_8TiledMMAINS4_8MMA_AtomIJNS4_4SM904GMMA28MMA_64x256x16_F32BF16BF16_SSILNSP_5MajorE0ELSR_0ELNSP_7ScaleInE1ELSS_1EEEEEENS4_6LayoutINS5_IJNSA_ILi2EEESB_SB_EEENS5_IJSB_NSA_ILi0EEESY_EEEEENS5_IJNS4_10UnderscoreES11_S11_EEEEENS4_23SM90_TMA_LOAD_MULTICASTENS4_14ComposedLayoutINS4_7SwizzleILi2ELi4ELi3EEENS4_18smem_ptr_flag_bitsILi16EEENSV_INS5_IJNSA_ILi8EEESI_EEENS5_IJSI_SB_EEEEEEEvNS4_8identityENS4_13SM90_TMA_LOADES1E_vS1F_EENS_8epilogue10collective6detail29Sm90TmaWarpSpecializedAdapterINS1J_15DefaultEpilogueISK_SL_SL_NS1I_6thread17LinearCombinationISK_Li1EffLNS1N_9ScaleType4KindE0ELNS_15FloatRoundStyleE2ESK_EENS1_15EpilogueDefaultEEEEEvvEEEEvNT_6ParamsE --------------------------
	.section	.nv.shared._ZN7cutlass13device_kernelINS_4gemm6kernel13GemmUniversalIN4cute5tupleIJiiiiEEENS1_10collective13CollectiveMmaINS1_34MainloopSm90TmaGmmaWarpSpecializedILi9ENS5_IJNS4_1CILi1EEENSA_ILi4EEESB_EEENS1_35KernelTmaWarpSpecializedCooperativeEEENS5_IJNSA_ILi128EEENSA_ILi256EEENSA_ILi32EEEEEENS_10bfloat16_tENS5_IJlSB_lEEESK_SL_NS4_8TiledMMAINS4_8MMA_AtomIJNS4_4SM904GMMA28MMA_64x256x16_F32BF16BF16_SSILNSP_5MajorE0ELSR_0ELNSP_7ScaleInE1ELSS_1EEEEEENS4_6LayoutINS5_IJNSA_ILi2EEESB_SB_EEENS5_IJSB_NSA_ILi0EEESY_EEEEENS5_IJNS4_10UnderscoreES11_S11_EEEEENS4_23SM90_TMA_LOAD_MULTICASTENS4_14ComposedLayoutINS4_7SwizzleILi2ELi4ELi3EEENS4_18smem_ptr_flag_bitsILi16EEENSV_INS5_IJNSA_ILi8EEESI_EEENS5_IJSI_SB_EEEEEEEvNS4_8identityENS4_13SM90_TMA_LOADES1E_vS1F_EENS_8epilogue10collective6detail29Sm90TmaWarpSpecializedAdapterINS1J_15DefaultEpilogueISK_SL_SL_NS1I_6thread17LinearCombinationISK_Li1EffLNS1N_9ScaleType4KindE0ELNS_15FloatRoundStyleE2ESK_EENS1_15EpilogueDefaultEEEEEvvEEEEvNT_6ParamsE,"aw",@nobits
	.sectionflags	@""
	.align	16
	.zero		1024


//--------------------- .nv.shared.reserved.0     --------------------------
	.section	.nv.shared.reserved.0,"aw",@nobits
	.weak		__nv_reservedSMEM_offset_0_alias
	.size		__nv_reservedSMEM_offset_0_alias, 0, 0
	.other		__nv_reservedSMEM_offset_0_alias,@"STO_CUDA_RESERVED_SHARED STV_DEFAULT"
__nv_reservedSMEM_offset_0_alias:
	.zero		0


//--------------------- .nv.global                --------------------------
	.section	.nv.global,"aw",@nobits
.nv.global:
	.type		_ZN40_INTERNAL_41e461bb_4_k_cu_9b528037_293214cute1_E,@object
	.size		_ZN40_INTERNAL_41e461bb_4_k_cu_9b528037_293214cute1_E,(_ZN40_INTERNAL_41e461bb_4_k_cu_9b528037_293214cuda3std3__45__cpo6cbeginE - _ZN40_INTERNAL_41e461bb_4_k_cu_9b528037_293214cute1_E)
_ZN40_INTERNAL_41e461bb_4_k_cu_9b528037_293214cute1_E:
	.zero		1
	.type		_ZN40_INTERNAL_41e461bb_4_k_cu_9b528037_293214cuda3std3__45__cpo6cbeginE,@object
	.size		_ZN40_INTERNAL_41e461bb_4_k_cu_9b528037_293214cuda3std3__45__cpo6cbeginE,(_ZN40_INTERNAL_41e461bb_4_k_cu_9b528037_293214cuda3std3__48in_placeE - _ZN40_INTERNAL_41e461bb_4_k_cu_9b528037_293214cuda3std3__45__cpo6cbeginE)
_ZN40_INTERNAL_41e461bb_4_k_cu_9b528037_293214cuda3std3__45__cpo6cbeginE:
	.zero		1
	.type		_ZN40_INTERNAL_41e461bb_4_k_cu_9b528037_293214cuda3std3__48in_placeE,@object
	.size		_ZN40_INTERNAL_41e461bb_4_k_cu_9b528037_293214cuda3std3__48in_placeE,(_ZN40_INTERNAL_41e461bb_4_k_cu_9b528037_293214cuda3std6ranges3__45__cpo9iter_moveE - _ZN40_INTERNAL_41e461bb_4_k_cu_9b528037_293214cuda3std3__48in_placeE)
_ZN40_INTERNAL_41e461bb_4_k_cu_9b528037_293214cuda3std3__48in_placeE:
	.zero		1
	.type		_ZN40_INTERNAL_41e461bb_4_k_cu_9b528037_293214cuda3std6ranges3__45__cpo9iter_moveE,@object
	.size		_ZN40_INTERNAL_41e461bb_4_k_cu_9b528037_293214cuda3std6ranges3__45__cpo9iter_moveE,(_ZN40_INTERNAL_41e461bb_4_k_cu_9b528037_293214cuda3std3__45__cpo5beginE - _ZN40_INTERNAL_41e461bb_4_k_cu_9b528037_293214cuda3std6ranges3__45__cpo9iter_moveE)
_ZN40_INTERNAL_41e461bb_4_k_cu_9b528037_293214cuda3std6ranges3__45__cpo9iter_moveE:
	.zero		1
	.type		_ZN40_INTERNAL_41e461bb_4_k_cu_9b528037_293214cuda3std3__45__cpo5beginE,@object
	.size		_ZN40_INTERNAL_41e461bb_4_k_cu_9b528037_293214cuda3std3__45__cpo5beginE,(_ZN40_INTERNAL_41e461bb_4_k_cu_9b528037_293214cuda3std3__442_GLOBAL__N__41e461bb_4_k_cu_9b528037_293216ignoreE - _ZN40_INTERNAL_41e461bb_4_k_cu_9b528037_293214cuda3std3__45__cpo5beginE)
_ZN40_INTERNAL_41e461bb_4_k_cu_9b528037_293214cuda3std3__45__cpo5beginE:
	.zero		1
	.type		_ZN40_INTERNAL_41e461bb_4_k_cu_9b528037_293214cuda3std3__442_GLOBAL__N__41e461bb_4_k_cu_9b528037_293216ignoreE,@object
	.size		_ZN40_INTERNAL_41e461bb_4_k_cu_9b528037_293214cuda3std3__442_GLOBAL__N__41e461bb_4_k_cu_9b528037_293216ignoreE,(_ZN40_INTERNAL_41e461bb_4_k_cu_9b528037_293214cute7productE - _ZN40_INTERNAL_41e461bb_4_k_cu_9b528037_293214cuda3std3__442_GLOBAL__N__41e461bb_4_k_cu_9b528037_293216ignoreE)
_ZN40_INTERNAL_41e461bb_4_k_cu_9b528037_293214cuda3std3__442_GLOBAL__N__41e461bb_4_k_cu_9b528037_293216ignoreE:
	.zero		1
	.type		_ZN40_INTERNAL_41e461bb_4_k_cu_9b528037_293214cute7productE,@object
	.size		_ZN40_INTERNAL_41e461bb_4_k_cu_9b528037_293214cute7productE,(_ZN40_INTERNAL_41e461bb_4_k_cu_9b528037_293214cuda3std3__45__cpo3endE - _ZN40_INTERNAL_41e461bb_4_k_cu_9b528037_293214cute7productE)
_ZN40_INTERNAL_41e461bb_4_k_cu_9b528037_293214cute7productE:
	.zero		1
	.type		_ZN40_INTERNAL_41e461bb_4_k_cu_9b528037_293214cuda3std3__45__cpo3endE,@object
	.size		_ZN40_INTERNAL_41e461bb_4_k_cu_9b528037_293214cuda3std3__45__cpo3endE,(_ZN40_INTERNAL_41e461bb_4_k_cu_9b528037_293214cuda3std3__419piecewise_constructE - _ZN40_INTERNAL_41e461bb_4_k_cu_9b528037_293214cuda3std3__45__cpo3endE)
_ZN40_INTERNAL_41e461bb_4_k_cu_9b528037_293214cuda3std3__45__cpo3endE:
	.zero		1
	.type		_ZN40_INTERNAL_41e461bb_4_k_cu_9b528037_293214cuda3std3__419piecewise_constructE,@object
	.size		_ZN40_INTERNAL_41e461bb_4_k_cu_9b528037_293214cuda3std3__419piecewise_constructE,(_ZN40_INTERNAL_41e461bb_4_k_cu_9b528037_293214cuda3std3__45__cpo4cendE - _ZN40_INTERNAL_41e461bb_4_k_cu_9b528037_293214cuda3std3__419piecewise_constructE)
_ZN40_INTERNAL_41e461bb_4_k_cu_9b528037_293214cuda3std3__419piecewise_constructE:
	.zero		1
	.type		_ZN40_INTERNAL_41e461bb_4_k_cu_9b528037_293214cuda3std3__45__cpo4cendE,@object
	.size		_ZN40_INTERNAL_41e461bb_4_k_cu_9b528037_293214cuda3std3__45__cpo4cendE,(_ZN40_INTERNAL_41e461bb_4_k_cu_9b528037_293214cuda3std6ranges3__45__cpo4swapE - _ZN40_INTERNAL_41e461bb_4_k_cu_9b528037_293214cuda3std3__45__cpo4cendE)
_ZN40_INTERNAL_41e461bb_4_k_cu_9b528037_293214cuda3std3__45__cpo4cendE:
	.zero		1
	.type		_ZN40_INTERNAL_41e461bb_4_k_cu_9b528037_293214cuda3std6ranges3__45__cpo4swapE,@object
	.size		_ZN40_INTERNAL_41e461bb_4_k_cu_9b528037_293214cuda3std6ranges3__45__cpo4swapE,(.L_8 - _ZN40_INTERNAL_41e461bb_4_k_cu_9b528037_293214cuda3std6ranges3__45__cpo4swapE)
_ZN40_INTERNAL_41e461bb_4_k_cu_9b528037_293214cuda3std6ranges3__45__cpo4swapE:
	.zero		1
.L_8:


//--------------------- .nv.constant0._ZN7cutlass13device_kernelINS_4gemm6kernel13GemmUniversalIN4cute5tupleIJiiiiEEENS1_10collective13CollectiveMmaINS1_34MainloopSm90TmaGmmaWarpSpecializedILi9ENS5_IJNS4_1CILi1EEENSA_ILi4EEESB_EEENS1_35KernelTmaWarpSpecializedCooperativeEEENS5_IJNSA_ILi128EEENSA_ILi256EEENSA_ILi32EEEEEENS_10bfloat16_tENS5_IJlSB_lEEESK_SL_NS4_8TiledMMAINS4_8MMA_AtomIJNS4_4SM904GMMA28MMA_64x256x16_F32BF16BF16_SSILNSP_5MajorE0ELSR_0ELNSP_7ScaleInE1ELSS_1EEEEEENS4_6LayoutINS5_IJNSA_ILi2EEESB_SB_EEENS5_IJSB_NSA_ILi0EEESY_EEEEENS5_IJNS4_10UnderscoreES11_S11_EEEEENS4_23SM90_TMA_LOAD_MULTICASTENS4_14ComposedLayoutINS4_7SwizzleILi2ELi4ELi3EEENS4_18smem_ptr_flag_bitsILi16EEENSV_INS5_IJNSA_ILi8EEESI_EEENS5_IJSI_SB_EEEEEEEvNS4_8identityENS4_13SM90_TMA_LOADES1E_vS1F_EENS_8epilogue10collective6detail29Sm90TmaWarpSpecializedAdapterINS1J_15DefaultEpilogueISK_SL_SL_NS1I_6thread17LinearCombinationISK_Li1EffLNS1N_9ScaleType4KindE0ELNS_15FloatRoundStyleE2ESK_EENS1_15EpilogueDefaultEEEEEvvEEEEvNT_6ParamsE --------------------------
	.section	.nv.constant0._ZN7cutlass13device_kernelINS_4gemm6kernel13GemmUniversalIN4cute5tupleIJiiiiEEENS1_10collective13CollectiveMmaINS1_34MainloopSm90TmaGmmaWarpSpecializedILi9ENS5_IJNS4_1CILi1EEENSA_ILi4EEESB_EEENS1_35KernelTmaWarpSpecializedCooperativeEEENS5_IJNSA_ILi128EEENSA_ILi256EEENSA_ILi32EEEEEENS_10bfloat16_tENS5_IJlSB_lEEESK_SL_NS4_8TiledMMAINS4_8MMA_AtomIJNS4_4SM904GMMA28MMA_64x256x16_F32BF16BF16_SSILNSP_5MajorE0ELSR_0ELNSP_7ScaleInE1ELSS_1EEEEEENS4_6LayoutINS5_IJNSA_ILi2EEESB_SB_EEENS5_IJSB_NSA_ILi0EEESY_EEEEENS5_IJNS4_10UnderscoreES11_S11_EEEEENS4_23SM90_TMA_LOAD_MULTICASTENS4_14ComposedLayoutINS4_7SwizzleILi2ELi4ELi3EEENS4_18smem_ptr_flag_bitsILi16EEENSV_INS5_IJNSA_ILi8EEESI_EEENS5_IJSI_SB_EEEEEEEvNS4_8identityENS4_13SM90_TMA_LOADES1E_vS1F_EENS_8epilogue10collective6detail29Sm90TmaWarpSpecializedAdapterINS1J_15DefaultEpilogueISK_SL_SL_NS1I_6thread17LinearCombinationISK_Li1EffLNS1N_9ScaleType4KindE0ELNS_15FloatRoundStyleE2ESK_EENS1_15EpilogueDefaultEEEEEvvEEEEvNT_6ParamsE,"a",@progbits
	.sectionflags	@""
	.align	4
.nv.constant0._ZN7cutlass13device_kernelINS_4gemm6kernel13GemmUniversalIN4cute5tupleIJiiiiEEENS1_10collective13CollectiveMmaINS1_34MainloopSm90TmaGmmaWarpSpecializedILi9ENS5_IJNS4_1CILi1EEENSA_ILi4EEESB_EEENS1_35KernelTmaWarpSpecializedCooperativeEEENS5_IJNSA_ILi128EEENSA_ILi256EEENSA_ILi32EEEEEENS_10bfloat16_tENS5_IJlSB_lEEESK_SL_NS4_8TiledMMAINS4_8MMA_AtomIJNS4_4SM904GMMA28MMA_64x256x16_F32BF16BF16_SSILNSP_5MajorE0ELSR_0ELNSP_7ScaleInE1ELSS_1EEEEEENS4_6LayoutINS5_IJNSA_ILi2EEESB_SB_EEENS5_IJSB_NSA_ILi0EEESY_EEEEENS5_IJNS4_10UnderscoreES11_S11_EEEEENS4_23SM90_TMA_LOAD_MULTICASTENS4_14ComposedLayoutINS4_7SwizzleILi2ELi4ELi3EEENS4_18smem_ptr_flag_bitsILi16EEENSV_INS5_IJNSA_ILi8EEESI_EEENS5_IJSI_SB_EEEEEEEvNS4_8identityENS4_13SM90_TMA_LOADES1E_vS1F_EENS_8epilogue10collective6detail29Sm90TmaWarpSpecializedAdapterINS1J_15DefaultEpilogueISK_SL_SL_NS1I_6thread17LinearCombinationISK_Li1EffLNS1N_9ScaleType4KindE0ELNS_15FloatRoundStyleE2ESK_EENS1_15EpilogueDefaultEEEEEvvEEEEvNT_6ParamsE:
	.zero		1664


//--------------------- SYMBOLS --------------------------

	.type		.nv.reservedSmem.offset0,@object
	.size		.nv.reservedSmem.offset0,0x4
	.type		__assertfail,@function
